	.target	sm_90a

	.elftype	@"ET_EXEC"


//--------------------- .note.nv.tkinfo           --------------------------
	.section	.note.nv.tkinfo,"",@"SHT_NOTE"
	.sectionflags	@"SHF_NOTE_NV_TKINFO"
	.tkinfo
        /*0018*/ 	.word	0x00000002
        /*0030*/ 	.string	""
        /*0030*/ 	.string	"ptxas"
        /*0030*/ 	.string	"Cuda compilation tools, release 13.0, V13.0.88"
        /*0030*/ 	.string	"Build cuda_13.0.r13.0/compiler.36424714_0"
        /*0030*/ 	.string	"-v  -suppress-debug-info  -lineinfo  -arch sm_90a "



//--------------------- .note.nv.cuinfo           --------------------------
	.section	.note.nv.cuinfo,"",@"SHT_NOTE"
	.sectionflags	@"SHF_NOTE_NV_CUINFO"
        /*0018*/ 	.short	0x0002
        /*001a*/ 	.short	0x005a
        /*001c*/ 	.short	0x0082
	.zero		2


//--------------------- .nv.info                  --------------------------
	.section	.nv.info,"",@"SHT_CUDA_INFO"
	.align	4


	//----- nvinfo : EIATTR_REGCOUNT
	.align		4
        /*0000*/ 	.byte	0x04, 0x2f
        /*0002*/ 	.short	(.L_1 - .L_0)
	.align		4
.L_0:
        /*0004*/ 	.word	index@(matmul_kernel)
        /*0008*/ 	.word	0x000000ff


	//----- nvinfo : EIATTR_FRAME_SIZE
	.align		4
.L_1:
        /*000c*/ 	.byte	0x04, 0x11
        /*000e*/ 	.short	(.L_3 - .L_2)
	.align		4
.L_2:
        /*0010*/ 	.word	index@(matmul_kernel)
        /*0014*/ 	.word	0x00000018


	//----- nvinfo : EIATTR_MIN_STACK_SIZE
	.align		4
.L_3:
        /*0018*/ 	.byte	0x04, 0x12
        /*001a*/ 	.short	(.L_5 - .L_4)
	.align		4
.L_4:
        /*001c*/ 	.word	index@(matmul_kernel)
        /*0020*/ 	.word	0x00000018
.L_5:


//--------------------- .nv.compat                --------------------------
	.section	.nv.compat,"",@"SHT_CUDA_COMPAT_INFO"
	.align	4
        /*0000*/ 	.byte	0x02, 0x09, 0x01, 0x00, 0x02, 0x02, 0x04, 0x00, 0x02, 0x05, 0x05, 0x00, 0x03, 0x07, 0x01, 0x01
        /*0010*/ 	.byte	0x02, 0x03, 0x00, 0x00, 0x02, 0x06, 0x01, 0x00, 0x04, 0x0b, 0x08, 0x00, 0x00, 0x00, 0x00, 0x00
        /*0020*/ 	.byte	0x00, 0x00, 0x00, 0x00


//--------------------- .nv.info.matmul_kernel    --------------------------
	.section	.nv.info.matmul_kernel,"",@"SHT_CUDA_INFO"
	.sectionflags	@""
	.align	4


	//----- nvinfo : EIATTR_CUDA_API_VERSION
	.align		4
        /*0000*/ 	.byte	0x04, 0x37
        /*0002*/ 	.short	(.L_7 - .L_6)
.L_6:
        /*0004*/ 	.word	0x00000082


	//----- nvinfo : EIATTR_KPARAM_INFO
	.align		4
.L_7:
        /*0008*/ 	.byte	0x04, 0x17
        /*000a*/ 	.short	(.L_9 - .L_8)
.L_8:
        /*000c*/ 	.word	0x00000000
        /*0010*/ 	.short	0x000d
        /*0012*/ 	.short	0x0048
        /*0014*/ 	.byte	0x00, 0xf4, 0x21, 0x00


	//----- nvinfo : EIATTR_KPARAM_INFO
	.align		4
.L_9:
        /*0018*/ 	.byte	0x04, 0x17
        /*001a*/ 	.short	(.L_11 - .L_10)
.L_10:
        /*001c*/ 	.word	0x00000000
        /*0020*/ 	.short	0x000c
        /*0022*/ 	.short	0x0040
        /*0024*/ 	.byte	0x00, 0xf4, 0x21, 0x00


	//----- nvinfo : EIATTR_KPARAM_INFO
	.align		4
.L_11:
        /*0028*/ 	.byte	0x04, 0x17
        /*002a*/ 	.short	(.L_13 - .L_12)
.L_12:
        /*002c*/ 	.word	0x00000000
        /*0030*/ 	.short	0x000b
        /*0032*/ 	.short	0x0038
        /*0034*/ 	.byte	0x00, 0xf0, 0x11, 0x00


	//----- nvinfo : EIATTR_KPARAM_INFO
	.align		4
.L_13:
        /*0038*/ 	.byte	0x04, 0x17
        /*003a*/ 	.short	(.L_15 - .L_14)
.L_14:
        /*003c*/ 	.word	0x00000000
        /*0040*/ 	.short	0x000a
        /*0042*/ 	.short	0x0034
        /*0044*/ 	.byte	0x00, 0xf0, 0x11, 0x00


	//----- nvinfo : EIATTR_KPARAM_INFO
	.align		4
.L_15:
        /*0048*/ 	.byte	0x04, 0x17
        /*004a*/ 	.short	(.L_17 - .L_16)
.L_16:
        /*004c*/ 	.word	0x00000000
        /*0050*/ 	.short	0x0009
        /*0052*/ 	.short	0x0030
        /*0054*/ 	.byte	0x00, 0xf0, 0x11, 0x00


	//----- nvinfo : EIATTR_KPARAM_INFO
	.align		4
.L_17:
        /*0058*/ 	.byte	0x04, 0x17
        /*005a*/ 	.short	(.L_19 - .L_18)
.L_18:
        /*005c*/ 	.word	0x00000000
        /*0060*/ 	.short	0x0008
        /*0062*/ 	.short	0x002c
        /*0064*/ 	.byte	0x00, 0xf0, 0x11, 0x00


	//----- nvinfo : EIATTR_KPARAM_INFO
	.align		4
.L_19:
        /*0068*/ 	.byte	0x04, 0x17
        /*006a*/ 	.short	(.L_21 - .L_20)
.L_20:
        /*006c*/ 	.word	0x00000000
        /*0070*/ 	.short	0x0007
        /*0072*/ 	.short	0x0028
        /*0074*/ 	.byte	0x00, 0xf0, 0x11, 0x00


	//----- nvinfo : EIATTR_KPARAM_INFO
	.align		4
.L_21:
        /*0078*/ 	.byte	0x04, 0x17
        /*007a*/ 	.short	(.L_23 - .L_22)
.L_22:
        /*007c*/ 	.word	0x00000000
        /*0080*/ 	.short	0x0006
        /*0082*/ 	.short	0x0024
        /*0084*/ 	.byte	0x00, 0xf0, 0x11, 0x00


	//----- nvinfo : EIATTR_KPARAM_INFO
	.align		4
.L_23:
        /*0088*/ 	.byte	0x04, 0x17
        /*008a*/ 	.short	(.L_25 - .L_24)
.L_24:
        /*008c*/ 	.word	0x00000000
        /*0090*/ 	.short	0x0005
        /*0092*/ 	.short	0x0020
        /*0094*/ 	.byte	0x00, 0xf0, 0x11, 0x00


	//----- nvinfo : EIATTR_KPARAM_INFO
	.align		4
.L_25:
        /*0098*/ 	.byte	0x04, 0x17
        /*009a*/ 	.short	(.L_27 - .L_26)
.L_26:
        /*009c*/ 	.word	0x00000000
        /*00a0*/ 	.short	0x0004
        /*00a2*/ 	.short	0x001c
        /*00a4*/ 	.byte	0x00, 0xf0, 0x11, 0x00


	//----- nvinfo : EIATTR_KPARAM_INFO
	.align		4
.L_27:
        /*00a8*/ 	.byte	0x04, 0x17
        /*00aa*/ 	.short	(.L_29 - .L_28)
.L_28:
        /*00ac*/ 	.word	0x00000000
        /*00b0*/ 	.short	0x0003
        /*00b2*/ 	.short	0x0018
        /*00b4*/ 	.byte	0x00, 0xf0, 0x11, 0x00


	//----- nvinfo : EIATTR_KPARAM_INFO
	.align		4
.L_29:
        /*00b8*/ 	.byte	0x04, 0x17
        /*00ba*/ 	.short	(.L_31 - .L_30)
.L_30:
        /*00bc*/ 	.word	0x00000000
        /*00c0*/ 	.short	0x0002
        /*00c2*/ 	.short	0x0010
        /*00c4*/ 	.byte	0x00, 0xf4, 0x21, 0x00


	//----- nvinfo : EIATTR_KPARAM_INFO
	.align		4
.L_31:
        /*00c8*/ 	.byte	0x04, 0x17
        /*00ca*/ 	.short	(.L_33 - .L_32)
.L_32:
        /*00cc*/ 	.word	0x00000000
        /*00d0*/ 	.short	0x0001
        /*00d2*/ 	.short	0x0008
        /*00d4*/ 	.byte	0x00, 0xf4, 0x21, 0x00


	//----- nvinfo : EIATTR_KPARAM_INFO
	.align		4
.L_33:
        /*00d8*/ 	.byte	0x04, 0x17
        /*00da*/ 	.short	(.L_35 - .L_34)
.L_34:
        /*00dc*/ 	.word	0x00000000
        /*00e0*/ 	.short	0x0000
        /*00e2*/ 	.short	0x0000
        /*00e4*/ 	.byte	0x00, 0xf4, 0x21, 0x00


	//----- nvinfo : EIATTR_SPARSE_MMA_MASK
	.align		4
.L_35:
        /*00e8*/ 	.byte	0x03, 0x50
        /*00ea*/ 	.short	0x0000


	//----- nvinfo : EIATTR_MAXREG_COUNT
	.align		4
        /*00ec*/ 	.byte	0x03, 0x1b
        /*00ee*/ 	.short	0x00ff


	//----- nvinfo : EIATTR_NUM_BARRIERS
	.align		4
        /*00f0*/ 	.byte	0x02, 0x4c
        /*00f2*/ 	.byte	0x01
	.zero		1


	//----- nvinfo : EIATTR_ANNOTATIONS
	.align		4
        /*00f4*/ 	.byte	0x04, 0x55
        /*00f6*/ 	.short	(.L_37 - .L_36)


	//   ....[0]....
.L_36:
        /*00f8*/ 	.word	0x00000001
        /*00fc*/ 	.byte	0xc0, 0x00, 0x00, 0x00, 0x01, 0x00, 0x00, 0x00, 0xa0, 0x15, 0x00, 0x00, 0x01, 0x00, 0x00, 0x00
        /*010c*/ 	.byte	0x90, 0x56, 0x00, 0x00, 0x01, 0x00, 0x00, 0x00, 0x80, 0x6c, 0x00, 0x00, 0x01, 0x00, 0x00, 0x00
        /*011c*/ 	.byte	0x20, 0x88, 0x00, 0x00, 0x01, 0x00, 0x00, 0x00, 0x70, 0x88, 0x00, 0x00, 0x01, 0x00, 0x00, 0x00
        /*012c*/ 	.byte	0xb0, 0x88, 0x00, 0x00


	//----- nvinfo : EIATTR_MERCURY_ISA_VERSION
	.align		4
.L_37:
        /*0130*/ 	.byte	0x03, 0x5f
        /*0132*/ 	.short	0x0101


	//----- nvinfo : EIATTR_EXIT_INSTR_OFFSETS
	.align		4
        /*0134*/ 	.byte	0x04, 0x1c
        /*0136*/ 	.short	(.L_39 - .L_38)


	//   ....[0]....
.L_38:
        /*0138*/ 	.word	0x0000d160


	//   ....[1]....
        /*013c*/ 	.word	0x0000d180


	//----- nvinfo : EIATTR_REQNTID
	.align		4
.L_39:
        /*0140*/ 	.byte	0x04, 0x10
        /*0142*/ 	.short	(.L_41 - .L_40)
.L_40:
        /*0144*/ 	.word	0x00000080
        /*0148*/ 	.word	0x00000001
        /*014c*/ 	.word	0x00000001


	//----- nvinfo : EIATTR_CBANK_PARAM_SIZE
	.align		4
.L_41:
        /*0150*/ 	.byte	0x03, 0x19
        /*0152*/ 	.short	0x0050


	//----- nvinfo : EIATTR_PARAM_CBANK
	.align		4
        /*0154*/ 	.byte	0x04, 0x0a
        /*0156*/ 	.short	(.L_43 - .L_42)
	.align		4
.L_42:
        /*0158*/ 	.word	index@(.nv.constant0.matmul_kernel)
        /*015c*/ 	.short	0x0210
        /*015e*/ 	.short	0x0050


	//----- nvinfo : EIATTR_SW_WAR
	.align		4
.L_43:
        /*0160*/ 	.byte	0x04, 0x36
        /*0162*/ 	.short	(.L_45 - .L_44)
.L_44:
        /*0164*/ 	.word	0x00000008
.L_45:


//--------------------- .nv.callgraph             --------------------------
	.section	.nv.callgraph,"",@"SHT_CUDA_CALLGRAPH"
	.align	4
	.sectionentsize	8
	.align		4
        /*0000*/ 	.word	0x00000000
	.align		4
        /*0004*/ 	.word	0xffffffff
	.align		4
        /*0008*/ 	.word	0x00000000
	.align		4
        /*000c*/ 	.word	0xfffffffe
	.align		4
        /*0010*/ 	.word	0x00000000
	.align		4
        /*0014*/ 	.word	0xfffffffd
	.align		4
        /*0018*/ 	.word	0x00000000
	.align		4
        /*001c*/ 	.word	0xfffffffc


//--------------------- .text.matmul_kernel       --------------------------
	.section	.text.matmul_kernel,"ax",@progbits
	.align	128
        .global         matmul_kernel
        .type           matmul_kernel,@function
        .size           matmul_kernel,(.L_x_3 - matmul_kernel)
        .other          matmul_kernel,@"STO_CUDA_ENTRY STV_DEFAULT"
matmul_kernel:
.text.matmul_kernel:
[----:B------:R-:W1:Y:S08]  /*0000*/  LDC R1, c[0x0][0x28] ;  /* 0x00000a00ff017b82 */ /* 0x000e700000000800 */
[----:B------:R-:W2:Y:S01]  /*0010*/  LDC.64 R2, c[0x0][0x228] ;  /* 0x00008a00ff027b82 */ /* 0x000ea20000000a00 */
[----:B-1----:R-:W-:Y:S01]  /*0020*/  VIADD R1, R1, 0xffffffe8 ;  /* 0xffffffe801017836 */ /* 0x002fe20000000000 */
[----:B------:R-:W1:Y:S01]  /*0030*/  S2R R5, SR_CTAID.X ;  /* 0x0000000000057919 */ /* 0x000e620000002500 */
[----:B------:R-:W-:Y:S01]  /*0040*/  ULDC.64 UR6, c[0x0][0x210] ;  /* 0x0000840000067ab9 */ /* 0x000fe20000000a00 */
[----:B------:R-:W-:Y:S01]  /*0050*/  UMOV UR8, 0x400 ;  /* 0x0000040000087882 */ /* 0x000fe20000000000 */
[----:B------:R-:W-:Y:S01]  /*0060*/  ULDC.64 UR16, c[0x0][0x208] ;  /* 0x0000820000107ab9 */ /* 0x000fe20000000a00 */
[----:B------:R-:W3:Y:S01]  /*0070*/  S2R R170, SR_TID.X ;  /* 0x0000000000aa7919 */ /* 0x000ee20000002100 */
[----:B------:R-:W-:Y:S01]  /*0080*/  ULDC UR9, c[0x0][0x240] ;  /* 0x0000900000097ab9 */ /* 0x000fe20000000800 */
[----:B------:R-:W4:Y:S08]  /*0090*/  LDC.64 R168, c[0x0][0x230] ;  /* 0x00008c00ffa87b82 */ /* 0x000f300000000a00 */
[----:B------:R-:W5:Y:S01]  /*00a0*/  LDC.64 R158, c[0x0][0x238] ;  /* 0x00008e00ff9e7b82 */ /* 0x000f620000000a00 */
[----:B--2---:R-:W-:Y:S01]  /*00b0*/  IMAD.MOV.U32 R153, RZ, RZ, R3 ;  /* 0x000000ffff997224 */ /* 0x004fe200078e0003 */
[----:B------:R2:W-:Y:S01]  /*00c0*/  STL.64 [R1+0x8], R2 ;  /* 0x0000080201007387 */ /* 0x0005e20000100a00 */
[----:B------:R-:W-:-:S05]  /*00d0*/  IMAD.MOV.U32 R171, RZ, RZ, R2 ;  /* 0x000000ffffab7224 */ /* 0x000fca00078e0002 */
[----:B------:R-:W3:Y:S01]  /*00e0*/  S2UR UR4, SR_CgaCtaId ;  /* 0x00000000000479c3 */ /* 0x000ee20000008800 */
[----:B------:R-:W-:Y:S02]  /*00f0*/  VIADD R0, R153, 0x7f ;  /* 0x0000007f99007836 */ /* 0x000fe40000000000 */
[C---:B----4-:R-:W-:Y:S01]  /*0100*/  VIADD R37, R168.reuse, 0xffffffc3 ;  /* 0xffffffc3a8257836 */ /* 0x050fe20000000000 */
[----:B-1----:R-:W-:Y:S01]  /*0110*/  IABS R8, R5 ;  /* 0x0000000500087213 */ /* 0x002fe20000000000 */
[C---:B------:R-:W-:Y:S01]  /*0120*/  VIADD R41, R168.reuse, 0xffffffdd ;  /* 0xffffffdda8297836 */ /* 0x040fe20000000000 */
[----:B--2---:R-:W-:Y:S01]  /*0130*/  SHF.R.S32.HI R3, RZ, 0x1f, R0 ;  /* 0x0000001fff037819 */ /* 0x004fe20000011400 */
[----:B------:R-:W-:Y:S02]  /*0140*/  VIADD R45, R168, 0xffffffd9 ;  /* 0xffffffd9a82d7836 */ /* 0x000fe40000000000 */
[C---:B-----5:R-:W-:Y:S01]  /*0150*/  IMAD.SHL.U32 R238, R158.reuse, 0x2, RZ ;  /* 0x000000029eee7824 */ /* 0x060fe200078e00ff */
[----:B------:R-:W-:Y:S01]  /*0160*/  LEA.HI R3, R3, R0, RZ, 0x7 ;  /* 0x0000000003037211 */ /* 0x000fe200078f38ff */
[----:B------:R-:W-:-:S02]  /*0170*/  IMAD.SHL.U32 R206, R158, 0x4, RZ ;  /* 0x000000049ece7824 */ /* 0x000fc400078e00ff */
[C---:B------:R-:W-:Y:S01]  /*0180*/  IMAD R210, R158.reuse, 0x18, RZ ;  /* 0x000000189ed27824 */ /* 0x040fe200078e02ff */
[----:B------:R-:W-:Y:S01]  /*0190*/  SHF.R.S32.HI R3, RZ, 0x7, R3 ;  /* 0x00000007ff037819 */ /* 0x000fe20000011403 */
[C---:B------:R-:W-:Y:S02]  /*01a0*/  IMAD R235, R158.reuse, 0x6, RZ ;  /* 0x000000069eeb7824 */ /* 0x040fe400078e02ff */
[C---:B------:R-:W-:Y:S02]  /*01b0*/  IMAD R212, R158.reuse, 0xc, RZ ;  /* 0x0000000c9ed47824 */ /* 0x040fe400078e02ff */
[----:B------:R-:W-:Y:S01]  /*01c0*/  IMAD.SHL.U32 R4, R3, 0x4, RZ ;  /* 0x0000000403047824 */ /* 0x000fe200078e00ff */
[----:B---3--:R-:W-:Y:S01]  /*01d0*/  ULEA UR8, UR4, UR8, 0x18 ;  /* 0x0000000804087291 */ /* 0x008fe2000f8ec03f */
[C---:B------:R-:W-:Y:S02]  /*01e0*/  IMAD.SHL.U32 R233, R158.reuse, 0x8, RZ ;  /* 0x000000089ee97824 */ /* 0x040fe400078e00ff */
[C---:B------:R-:W-:Y:S01]  /*01f0*/  IMAD R237, R158.reuse, 0x3, RZ ;  /* 0x000000039eed7824 */ /* 0x040fe200078e02ff */
[-C--:B------:R-:W-:Y:S01]  /*0200*/  IABS R7, R4.reuse ;  /* 0x0000000400077213 */ /* 0x080fe20000000000 */
[C---:B------:R-:W-:Y:S01]  /*0210*/  IMAD R109, R158.reuse, 0x28, RZ ;  /* 0x000000289e6d7824 */ /* 0x040fe200078e02ff */
[----:B------:R-:W-:Y:S01]  /*0220*/  IABS R10, R4 ;  /* 0x00000004000a7213 */ /* 0x000fe20000000000 */
[C---:B------:R-:W-:Y:S01]  /*0230*/  IMAD R211, R158.reuse, 0x14, RZ ;  /* 0x000000149ed37824 */ /* 0x040fe200078e02ff */
[----:B------:R-:W1:Y:S01]  /*0240*/  I2F.RP R0, R7 ;  /* 0x0000000700007306 */ /* 0x000e620000209400 */
[C---:B------:R-:W-:Y:S01]  /*0250*/  IMAD R231, R158.reuse, 0xa, RZ ;  /* 0x0000000a9ee77824 */ /* 0x040fe200078e02ff */
[----:B------:R-:W-:Y:S01]  /*0260*/  ULDC.64 UR4, c[0x0][0x218] ;  /* 0x0000860000047ab9 */ /* 0x000fe20000000a00 */
[----:B------:R-:W-:-:S02]  /*0270*/  IMAD R236, R158, 0x5, RZ ;  /* 0x000000059eec7824 */ /* 0x000fc400078e02ff */
[C---:B------:R-:W-:Y:S02]  /*0280*/  IMAD R113, R158.reuse, 0x30, RZ ;  /* 0x000000309e717824 */ /* 0x040fe400078e02ff */
[C---:B------:R-:W-:Y:S02]  /*0290*/  IMAD R209, R158.reuse, 0x1c, RZ ;  /* 0x0000001c9ed17824 */ /* 0x040fe400078e02ff */
[C---:B------:R-:W-:Y:S02]  /*02a0*/  IMAD R234, R158.reuse, 0x7, RZ ;  /* 0x000000079eea7824 */ /* 0x040fe400078e02ff */
[C---:B------:R-:W-:Y:S02]  /*02b0*/  IMAD R117, R158.reuse, 0x38, RZ ;  /* 0x000000389e757824 */ /* 0x040fe400078e02ff */
[C---:B------:R-:W-:Y:S01]  /*02c0*/  IMAD R107, R158.reuse, 0x24, RZ ;  /* 0x000000249e6b7824 */ /* 0x040fe200078e02ff */
[----:B-1----:R-:W1:Y:S01]  /*02d0*/  MUFU.RCP R0, R0 ;  /* 0x0000000000007308 */ /* 0x002e620000001000 */
[----:B------:R-:W-:-:S02]  /*02e0*/  IMAD R228, R158, 0xe, RZ ;  /* 0x0000000e9ee47824 */ /* 0x000fc400078e02ff */
[C---:B------:R-:W-:Y:S02]  /*02f0*/  IMAD R232, R158.reuse, 0x9, RZ ;  /* 0x000000099ee87824 */ /* 0x040fe400078e02ff */
[C---:B------:R-:W-:Y:S02]  /*0300*/  IMAD R111, R158.reuse, 0x2c, RZ ;  /* 0x0000002c9e6f7824 */ /* 0x040fe400078e02ff */
[C---:B------:R-:W-:Y:S02]  /*0310*/  IMAD.SHL.U32 R226, R158.reuse, 0x10, RZ ;  /* 0x000000109ee27824 */ /* 0x040fe400078e00ff */
[C---:B------:R-:W-:Y:S02]  /*0320*/  IMAD R230, R158.reuse, 0xb, RZ ;  /* 0x0000000b9ee67824 */ /* 0x040fe400078e02ff */
[C---:B------:R-:W-:Y:S02]  /*0330*/  IMAD R125, R158.reuse, 0x48, RZ ;  /* 0x000000489e7d7824 */ /* 0x040fe400078e02ff */
[----:B------:R-:W-:-:S02]  /*0340*/  IMAD R115, R158, 0x34, RZ ;  /* 0x000000349e737824 */ /* 0x000fc400078e02ff */
[----:B------:R-:W-:Y:S02]  /*0350*/  IMAD R224, R158, 0x12, RZ ;  /* 0x000000129ee07824 */ /* 0x000fe400078e02ff */
[----:B-1----:R-:W-:Y:S02]  /*0360*/  VIADD R2, R0, 0xffffffe ;  /* 0x0ffffffe00027836 */ /* 0x002fe40000000000 */
[----:B------:R-:W-:Y:S01]  /*0370*/  IMAD.MOV R0, RZ, RZ, -R10 ;  /* 0x000000ffff007224 */ /* 0x000fe200078e0a0a */
[----:B------:R-:W-:Y:S01]  /*0380*/  LOP3.LUT R10, R170, 0x7f, RZ, 0xc0, !PT ;  /* 0x0000007faa0a7812 */ /* 0x000fe200078ec0ff */
[----:B------:R1:W2:Y:S01]  /*0390*/  F2I.FTZ.U32.TRUNC.NTZ R3, R2 ;  /* 0x0000000200037305 */ /* 0x0002a2000021f000 */
[C---:B------:R-:W-:Y:S02]  /*03a0*/  IMAD R229, R158.reuse, 0xd, RZ ;  /* 0x0000000d9ee57824 */ /* 0x040fe400078e02ff */
[----:B------:R-:W-:Y:S02]  /*03b0*/  IMAD R129, R158, 0x50, RZ ;  /* 0x000000509e817824 */ /* 0x000fe400078e02ff */
[----:B------:R-:W-:-:S02]  /*03c0*/  IMAD.SHL.U32 R207, R10, 0x4, RZ ;  /* 0x000000040acf7824 */ /* 0x000fc400078e00ff */
[C---:B------:R-:W-:Y:S02]  /*03d0*/  IMAD R119, R158.reuse, 0x3c, RZ ;  /* 0x0000003c9e777824 */ /* 0x040fe400078e02ff */
[----:B-1----:R-:W-:Y:S02]  /*03e0*/  IMAD.MOV.U32 R2, RZ, RZ, RZ ;  /* 0x000000ffff027224 */ /* 0x002fe400078e00ff */
[C---:B------:R-:W-:Y:S02]  /*03f0*/  IMAD R227, R158.reuse, 0xf, RZ ;  /* 0x0000000f9ee37824 */ /* 0x040fe400078e02ff */
[C---:B------:R-:W-:Y:S02]  /*0400*/  IMAD R133, R158.reuse, 0x58, RZ ;  /* 0x000000589e857824 */ /* 0x040fe400078e02ff */
[----:B--2---:R-:W-:Y:S02]  /*0410*/  IMAD.MOV R6, RZ, RZ, -R3 ;  /* 0x000000ffff067224 */ /* 0x004fe400078e0a03 */
[----:B------:R-:W-:-:S02]  /*0420*/  IMAD R123, R158, 0x44, RZ ;  /* 0x000000449e7b7824 */ /* 0x000fc400078e02ff */
[----:B------:R-:W-:Y:S02]  /*0430*/  IMAD R9, R6, R7, RZ ;  /* 0x0000000706097224 */ /* 0x000fe400078e02ff */
[----:B------:R-:W-:Y:S01]  /*0440*/  IMAD.MOV.U32 R6, RZ, RZ, R8 ;  /* 0x000000ffff067224 */ /* 0x000fe200078e0008 */
[----:B------:R-:W-:Y:S01]  /*0450*/  IABS R8, R153 ;  /* 0x0000009900087213 */ /* 0x000fe20000000000 */
[----:B------:R-:W-:-:S04]  /*0460*/  IMAD.HI.U32 R3, R3, R9, R2 ;  /* 0x0000000903037227 */ /* 0x000fc800078e0002 */
[----:B------:R-:W-:Y:S02]  /*0470*/  IMAD R220, R158, 0x16, RZ ;  /* 0x000000169edc7824 */ /* 0x000fe400078e02ff */
[----:B------:R-:W-:-:S04]  /*0480*/  IMAD.HI.U32 R3, R3, R6, RZ ;  /* 0x0000000603037227 */ /* 0x000fc800078e00ff */
[----:B------:R-:W-:Y:S02]  /*0490*/  IMAD R0, R3, R0, R6 ;  /* 0x0000000003007224 */ /* 0x000fe400078e0206 */
[C---:B------:R-:W-:Y:S02]  /*04a0*/  IMAD R225, R158.reuse, 0x11, RZ ;  /* 0x000000119ee17824 */ /* 0x040fe400078e02ff */
[C---:B------:R-:W-:Y:S01]  /*04b0*/  IMAD R137, R158.reuse, 0x60, RZ ;  /* 0x000000609e897824 */ /* 0x040fe200078e02ff */
[----:B------:R-:W-:Y:S01]  /*04c0*/  ISETP.GT.U32.AND P1, PT, R7, R0, PT ;  /* 0x000000000700720c */ /* 0x000fe20003f24070 */
[C---:B------:R-:W-:Y:S02]  /*04d0*/  IMAD R127, R158.reuse, 0x4c, RZ ;  /* 0x0000004c9e7f7824 */ /* 0x040fe400078e02ff */
[C---:B------:R-:W-:Y:S02]  /*04e0*/  IMAD R223, R158.reuse, 0x13, RZ ;  /* 0x000000139edf7824 */ /* 0x040fe400078e02ff */
[----:B------:R-:W-:-:S02]  /*04f0*/  IMAD R141, R158, 0x68, RZ ;  /* 0x000000689e8d7824 */ /* 0x000fc400078e02ff */
[C---:B------:R-:W-:Y:S02]  /*0500*/  IMAD R131, R158.reuse, 0x54, RZ ;  /* 0x000000549e837824 */ /* 0x040fe400078e02ff */
[C---:B------:R-:W-:Y:S02]  /*0510*/  IMAD R217, R158.reuse, 0x1a, RZ ;  /* 0x0000001a9ed97824 */ /* 0x040fe400078e02ff */
[----:B------:R-:W-:Y:S02]  /*0520*/  IMAD R221, R158, 0x15, RZ ;  /* 0x000000159edd7824 */ /* 0x000fe400078e02ff */
[----:B------:R-:W-:Y:S02]  /*0530*/  @!P1 IMAD.IADD R0, R0, 0x1, -R7 ;  /* 0x0000000100009824 */ /* 0x000fe400078e0a07 */
[----:B------:R-:W-:Y:S01]  /*0540*/  @!P1 VIADD R3, R3, 0x1 ;  /* 0x0000000103039836 */ /* 0x000fe20000000000 */
[----:B------:R-:W-:Y:S01]  /*0550*/  ISETP.NE.AND P1, PT, R4, RZ, PT ;  /* 0x000000ff0400720c */ /* 0x000fe20003f25270 */
[----:B------:R-:W-:Y:S01]  /*0560*/  IMAD R145, R158, 0x70, RZ ;  /* 0x000000709e917824 */ /* 0x000fe200078e02ff */
[----:B------:R-:W-:Y:S01]  /*0570*/  ISETP.GE.U32.AND P0, PT, R0, R7, PT ;  /* 0x000000070000720c */ /* 0x000fe20003f06070 */
[C---:B------:R-:W-:Y:S01]  /*0580*/  IMAD R135, R158.reuse, 0x5c, RZ ;  /* 0x0000005c9e877824 */ /* 0x040fe200078e02ff */
[----:B------:R-:W-:Y:S01]  /*0590*/  LOP3.LUT R0, R5, R4, RZ, 0x3c, !PT ;  /* 0x0000000405007212 */ /* 0x000fe200078e3cff */
[----:B------:R-:W-:-:S02]  /*05a0*/  IMAD R219, R158, 0x17, RZ ;  /* 0x000000179edb7824 */ /* 0x000fc400078e02ff */
[----:B------:R-:W-:Y:S01]  /*05b0*/  IMAD R149, R158, 0x78, RZ ;  /* 0x000000789e957824 */ /* 0x000fe200078e02ff */
[----:B------:R-:W-:Y:S01]  /*05c0*/  ISETP.GE.AND P2, PT, R0, RZ, PT ;  /* 0x000000ff0000720c */ /* 0x000fe20003f46270 */
[----:B------:R-:W-:Y:S02]  /*05d0*/  VIADD R0, R171, 0x7f ;  /* 0x0000007fab007836 */ /* 0x000fe40000000000 */
[C---:B------:R-:W-:Y:S02]  /*05e0*/  IMAD R139, R158.reuse, 0x64, RZ ;  /* 0x000000649e8b7824 */ /* 0x040fe400078e02ff */
[C---:B------:R-:W-:Y:S02]  /*05f0*/  IMAD R214, R158.reuse, 0x1e, RZ ;  /* 0x0000001e9ed67824 */ /* 0x040fe400078e02ff */
[----:B------:R-:W-:Y:S02]  /*0600*/  @P0 VIADD R3, R3, 0x1 ;  /* 0x0000000103030836 */ /* 0x000fe40000000000 */
[----:B------:R-:W-:-:S02]  /*0610*/  IMAD R218, R158, 0x19, RZ ;  /* 0x000000199eda7824 */ /* 0x000fc400078e02ff */
[----:B------:R-:W-:Y:S01]  /*0620*/  IMAD.MOV.U32 R2, RZ, RZ, R3 ;  /* 0x000000ffff027224 */ /* 0x000fe200078e0003 */
[----:B------:R-:W-:Y:S01]  /*0630*/  SHF.R.S32.HI R3, RZ, 0x1f, R0 ;  /* 0x0000001fff037819 */ /* 0x000fe20000011400 */
[C---:B------:R-:W-:Y:S02]  /*0640*/  IMAD R143, R158.reuse, 0x6c, RZ ;  /* 0x0000006c9e8f7824 */ /* 0x040fe400078e02ff */
[----:B------:R-:W-:Y:S01]  /*0650*/  @!P2 IMAD.MOV R2, RZ, RZ, -R2 ;  /* 0x000000ffff02a224 */ /* 0x000fe200078e0a02 */
[----:B------:R-:W-:Y:S01]  /*0660*/  @!P1 LOP3.LUT R2, RZ, R4, RZ, 0x33, !PT ;  /* 0x00000004ff029212 */ /* 0x000fe200078e33ff */
[C---:B------:R-:W-:Y:S01]  /*0670*/  IMAD R216, R158.reuse, 0x1b, RZ ;  /* 0x0000001b9ed87824 */ /* 0x040fe200078e02ff */
[----:B------:R-:W-:Y:S01]  /*0680*/  LEA.HI R3, R3, R0, RZ, 0x7 ;  /* 0x0000000003037211 */ /* 0x000fe200078f38ff */
[----:B------:R-:W-:Y:S02]  /*0690*/  IMAD R147, R158, 0x74, RZ ;  /* 0x000000749e937824 */ /* 0x000fe400078e02ff */
[----:B------:R-:W-:-:S02]  /*06a0*/  IMAD.SHL.U32 R12, R2, 0x4, RZ ;  /* 0x00000004020c7824 */ /* 0x000fc400078e00ff */
[----:B------:R-:W-:Y:S02]  /*06b0*/  IMAD.MOV R2, RZ, RZ, -R2 ;  /* 0x000000ffff027224 */ /* 0x000fe400078e0a02 */
[----:B------:R-:W-:Y:S01]  /*06c0*/  IMAD R215, R158, 0x1d, RZ ;  /* 0x0000001d9ed77824 */ /* 0x000fe200078e02ff */
[----:B------:R-:W-:Y:S01]  /*06d0*/  LEA.HI.SX32 R3, R3, -R12, 0x19 ;  /* 0x8000000c03037211 */ /* 0x000fe200078fcaff */
[----:B------:R-:W-:Y:S02]  /*06e0*/  IMAD R14, R4, R2, R5 ;  /* 0x00000002040e7224 */ /* 0x000fe400078e0205 */
[----:B------:R-:W-:Y:S01]  /*06f0*/  IMAD.MOV.U32 R2, RZ, RZ, RZ ;  /* 0x000000ffff027224 */ /* 0x000fe200078e00ff */
[----:B------:R-:W-:Y:S01]  /*0700*/  VIMNMX R13, R3, 0x4, PT ;  /* 0x00000004030d7848 */ /* 0x000fe20003fe0100 */
[----:B------:R-:W-:Y:S01]  /*0710*/  IMAD R213, R158, 0x1f, RZ ;  /* 0x0000001f9ed57824 */ /* 0x000fe200078e02ff */
[----:B------:R-:W-:Y:S01]  /*0720*/  IABS R4, R14 ;  /* 0x0000000e00047213 */ /* 0x000fe20000000000 */
[C---:B------:R-:W-:Y:S01]  /*0730*/  VIADD R49, R168.reuse, 0xffffffd5 ;  /* 0xffffffd5a8317836 */ /* 0x040fe20000000000 */
[----:B------:R-:W-:Y:S01]  /*0740*/  IABS R7, R13 ;  /* 0x0000000d00077213 */ /* 0x000fe20000000000 */
[----:B------:R-:W-:-:S02]  /*0750*/  VIADD R53, R168, 0xffffffd1 ;  /* 0xffffffd1a8357836 */ /* 0x000fc40000000000 */
[----:B------:R-:W-:Y:S01]  /*0760*/  VIADD R187, R168, 0xffffffc0 ;  /* 0xffffffc0a8bb7836 */ /* 0x000fe20000000000 */
[----:B------:R-:W1:Y:S01]  /*0770*/  I2F.RP R0, R7 ;  /* 0x0000000700007306 */ /* 0x000e620000209400 */
[----:B------:R-:W-:-:S07]  /*0780*/  IMAD.SHL.U32 R186, R159, 0x20, RZ ;  /* 0x000000209fba7824 */ /* 0x000fce00078e00ff */
[----:B-1----:R-:W1:Y:S02]  /*0790*/  MUFU.RCP R0, R0 ;  /* 0x0000000000007308 */ /* 0x002e640000001000 */
[----:B-1----:R-:W-:-:S06]  /*07a0*/  VIADD R3, R0, 0xffffffe ;  /* 0x0ffffffe00037836 */ /* 0x002fcc0000000000 */
[----:B------:R-:W1:Y:S02]  /*07b0*/  F2I.FTZ.U32.TRUNC.NTZ R3, R3 ;  /* 0x0000000300037305 */ /* 0x000e64000021f000 */
[----:B-1----:R-:W-:-:S04]  /*07c0*/  IMAD.MOV R6, RZ, RZ, -R3 ;  /* 0x000000ffff067224 */ /* 0x002fc800078e0a03 */
[----:B------:R-:W-:Y:S01]  /*07d0*/  IMAD R5, R6, R7, RZ ;  /* 0x0000000706057224 */ /* 0x000fe200078e02ff */
[----:B------:R-:W-:-:S03]  /*07e0*/  IABS R6, R13 ;  /* 0x0000000d00067213 */ /* 0x000fc60000000000 */
[----:B------:R-:W-:-:S04]  /*07f0*/  IMAD.HI.U32 R2, R3, R5, R2 ;  /* 0x0000000503027227 */ /* 0x000fc800078e0002 */
[----:B------:R-:W-:Y:S01]  /*0800*/  IMAD.MOV.U32 R5, RZ, RZ, R4 ;  /* 0x000000ffff057224 */ /* 0x000fe200078e0004 */
[----:B------:R-:W-:Y:S01]  /*0810*/  IABS R4, R171 ;  /* 0x000000ab00047213 */ /* 0x000fe20000000000 */
[----:B------:R-:W-:Y:S02]  /*0820*/  IMAD.MOV R0, RZ, RZ, -R6 ;  /* 0x000000ffff007224 */ /* 0x000fe400078e0a06 */
[----:B------:R-:W-:-:S04]  /*0830*/  IMAD.HI.U32 R2, R2, R5, RZ ;  /* 0x0000000502027227 */ /* 0x000fc800078e00ff */
[----:B------:R-:W-:Y:S02]  /*0840*/  IMAD.MOV.U32 R3, RZ, RZ, R8 ;  /* 0x000000ffff037224 */ /* 0x000fe400078e0008 */
[----:B------:R-:W-:Y:S02]  /*0850*/  IMAD R0, R2, R0, R5 ;  /* 0x0000000002007224 */ /* 0x000fe400078e0205 */
[----:B------:R-:W1:Y:S03]  /*0860*/  I2F.RP R6, R3 ;  /* 0x0000000300067306 */ /* 0x000e660000209400 */
[----:B------:R-:W-:-:S05]  /*0870*/  ISETP.GT.U32.AND P1, PT, R7, R0, PT ;  /* 0x000000000700720c */ /* 0x000fca0003f24070 */
[----:B------:R-:W2:Y:S08]  /*0880*/  I2F.RP R5, R4 ;  /* 0x0000000400057306 */ /* 0x000eb00000209400 */
[----:B-1----:R-:W1:Y:S01]  /*0890*/  MUFU.RCP R6, R6 ;  /* 0x0000000600067308 */ /* 0x002e620000001000 */
[----:B------:R-:W-:Y:S02]  /*08a0*/  @!P1 IMAD.IADD R0, R0, 0x1, -R7 ;  /* 0x0000000100009824 */ /* 0x000fe400078e0a07 */
[----:B------:R-:W-:Y:S01]  /*08b0*/  @!P1 VIADD R2, R2, 0x1 ;  /* 0x0000000102029836 */ /* 0x000fe20000000000 */
[----:B------:R-:W-:-:S02]  /*08c0*/  ISETP.NE.AND P1, PT, R13, RZ, PT ;  /* 0x000000ff0d00720c */ /* 0x000fc40003f25270 */
[----:B------:R-:W-:Y:S02]  /*08d0*/  ISETP.GE.U32.AND P0, PT, R0, R7, PT ;  /* 0x000000070000720c */ /* 0x000fe40003f06070 */
[----:B--2---:R-:W2:Y:S01]  /*08e0*/  MUFU.RCP R5, R5 ;  /* 0x0000000500057308 */ /* 0x004ea20000001000 */
[----:B------:R-:W-:-:S04]  /*08f0*/  LOP3.LUT R0, R14, R13, RZ, 0x3c, !PT ;  /* 0x0000000d0e007212 */ /* 0x000fc800078e3cff */
[----:B------:R-:W-:Y:S02]  /*0900*/  ISETP.GE.AND P2, PT, R0, RZ, PT ;  /* 0x000000ff0000720c */ /* 0x000fe40003f46270 */
[----:B------:R-:W-:Y:S01]  /*0910*/  LOP3.LUT R0, R170, 0x60, RZ, 0xc0, !PT ;  /* 0x00000060aa007812 */ /* 0x000fe200078ec0ff */
[----:B-1----:R-:W-:-:S03]  /*0920*/  VIADD R8, R6, 0xffffffe ;  /* 0x0ffffffe06087836 */ /* 0x002fc60000000000 */
[----:B------:R-:W-:Y:S01]  /*0930*/  @P0 VIADD R2, R2, 0x1 ;  /* 0x0000000102020836 */ /* 0x000fe20000000000 */
[----:B------:R-:W1:Y:S03]  /*0940*/  F2I.FTZ.U32.TRUNC.NTZ R9, R8 ;  /* 0x0000000800097305 */ /* 0x000e66000021f000 */
[----:B------:R-:W-:Y:S01]  /*0950*/  IMAD.MOV.U32 R15, RZ, RZ, R2 ;  /* 0x000000ffff0f7224 */ /* 0x000fe200078e0002 */
[----:B------:R-:W-:Y:S01]  /*0960*/  SHF.R.U32.HI R2, RZ, 0x1, R0 ;  /* 0x00000001ff027819 */ /* 0x000fe20000011600 */
[----:B--2---:R-:W-:Y:S01]  /*0970*/  VIADD R6, R5, 0xffffffe ;  /* 0x0ffffffe05067836 */ /* 0x004fe20000000000 */
[----:B------:R-:W-:Y:S01]  /*0980*/  SHF.R.U32.HI R5, RZ, 0x5, R170 ;  /* 0x00000005ff057819 */ /* 0x000fe200000116aa */
[----:B------:R-:W-:Y:S01]  /*0990*/  @!P2 IMAD.MOV R15, RZ, RZ, -R15 ;  /* 0x000000ffff0fa224 */ /* 0x000fe200078e0a0f */
[----:B------:R-:W-:Y:S01]  /*09a0*/  @!P1 LOP3.LUT R15, RZ, R13, RZ, 0x33, !PT ;  /* 0x0000000dff0f9212 */ /* 0x000fe200078e33ff */
[----:B------:R-:W2:Y:S01]  /*09b0*/  F2I.FTZ.U32.TRUNC.NTZ R7, R6 ;  /* 0x0000000600077305 */ /* 0x000ea2000021f000 */
[----:B------:R-:W-:-:S02]  /*09c0*/  SGXT.U32 R5, R5, 0x2 ;  /* 0x000000020505781a */ /* 0x000fc40000000000 */
[----:B------:R-:W-:Y:S01]  /*09d0*/  LOP3.LUT R207, R207, R2, RZ, 0x3c, !PT ;  /* 0x00000002cfcf7212 */ /* 0x000fe200078e3cff */
[----:B------:R-:W-:Y:S02]  /*09e0*/  IMAD.SHL.U32 R0, R15, 0x80, RZ ;  /* 0x000000800f007824 */ /* 0x000fe400078e00ff */
[----:B------:R-:W-:Y:S01]  /*09f0*/  IMAD.MOV R2, RZ, RZ, -R15 ;  /* 0x000000ffff027224 */ /* 0x000fe200078e0a0f */
[----:B------:R-:W-:Y:S01]  /*0a00*/  LOP3.LUT R180, R207, 0x40, RZ, 0x3c, !PT ;  /* 0x00000040cfb47812 */ /* 0x000fe200078e3cff */
[----:B-1----:R-:W-:Y:S01]  /*0a10*/  IMAD.MOV R8, RZ, RZ, -R9 ;  /* 0x000000ffff087224 */ /* 0x002fe200078e0a09 */
[----:B------:R-:W-:Y:S01]  /*0a20*/  LOP3.LUT R11, R0, R5, RZ, 0xfc, !PT ;  /* 0x00000005000b7212 */ /* 0x000fe200078efcff */
[----:B------:R-:W-:Y:S02]  /*0a30*/  IMAD R2, R13, R2, R14 ;  /* 0x000000020d027224 */ /* 0x000fe400078e020e */
[----:B------:R-:W-:Y:S01]  /*0a40*/  IMAD R5, R8, R3, RZ ;  /* 0x0000000308057224 */ /* 0x000fe200078e02ff */
[C---:B------:R-:W-:Y:S01]  /*0a50*/  LOP3.LUT R23, R11.reuse, 0x7c, RZ, 0xfc, !PT ;  /* 0x0000007c0b177812 */ /* 0x040fe200078efcff */
[----:B------:R-:W-:Y:S01]  /*0a60*/  IMAD.MOV.U32 R8, RZ, RZ, RZ ;  /* 0x000000ffff087224 */ /* 0x000fe200078e00ff */
[----:B------:R-:W-:Y:S01]  /*0a70*/  LOP3.LUT R14, R11, 0x4, RZ, 0xfc, !PT ;  /* 0x000000040b0e7812 */ /* 0x000fe200078efcff */
[----:B--2---:R-:W-:Y:S01]  /*0a80*/  IMAD.MOV R6, RZ, RZ, -R7 ;  /* 0x000000ffff067224 */ /* 0x004fe200078e0a07 */
[----:B------:R-:W-:Y:S01]  /*0a90*/  IABS R20, R23 ;  /* 0x0000001700147213 */ /* 0x000fe20000000000 */
[----:B------:R-:W-:Y:S01]  /*0aa0*/  IMAD.HI.U32 R8, R9, R5, R8 ;  /* 0x0000000509087227 */ /* 0x000fe200078e0008 */
[----:B------:R-:W-:-:S02]  /*0ab0*/  IABS R13, R14 ;  /* 0x0000000e000d7213 */ /* 0x000fc40000000000 */
[----:B------:R-:W-:Y:S01]  /*0ac0*/  IABS R9, R11 ;  /* 0x0000000b00097213 */ /* 0x000fe20000000000 */
[----:B------:R-:W-:Y:S01]  /*0ad0*/  IMAD.MOV.U32 R15, RZ, RZ, R6 ;  /* 0x000000ffff0f7224 */ /* 0x000fe200078e0006 */
[----:B------:R-:W-:Y:S01]  /*0ae0*/  ISETP.GE.AND P2, PT, R14, RZ, PT ;  /* 0x000000ff0e00720c */ /* 0x000fe20003f46270 */
[----:B------:R-:W-:Y:S01]  /*0af0*/  IMAD.MOV.U32 R6, RZ, RZ, RZ ;  /* 0x000000ffff067224 */ /* 0x000fe200078e00ff */
[----:B------:R-:W-:Y:S01]  /*0b00*/  LOP3.LUT R19, R11, 0x10, RZ, 0xfc, !PT ;  /* 0x000000100b137812 */ /* 0x000fe200078efcff */
[----:B------:R-:W-:Y:S01]  /*0b10*/  IMAD R5, R15, R4, RZ ;  /* 0x000000040f057224 */ /* 0x000fe200078e02ff */
[C---:B------:R-:W-:Y:S02]  /*0b20*/  LOP3.LUT R15, R11.reuse, 0x8, RZ, 0xfc, !PT ;  /* 0x000000080b0f7812 */ /* 0x040fe400078efcff */
[----:B------:R-:W-:Y:S01]  /*0b30*/  LOP3.LUT R17, R11, 0xc, RZ, 0xfc, !PT ;  /* 0x0000000c0b117812 */ /* 0x000fe200078efcff */
[----:B------:R-:W-:Y:S01]  /*0b40*/  IMAD.HI.U32 R6, R7, R5, R6 ;  /* 0x0000000507067227 */ /* 0x000fe200078e0006 */
[----:B------:R-:W-:-:S02]  /*0b50*/  IABS R14, R15 ;  /* 0x0000000f000e7213 */ /* 0x000fc40000000000 */
[----:B------:R-:W-:Y:S01]  /*0b60*/  IABS R18, R19 ;  /* 0x0000001300127213 */ /* 0x000fe20000000000 */
[----:B------:R-:W-:Y:S01]  /*0b70*/  IMAD.HI.U32 R7, R8, R20, RZ ;  /* 0x0000001408077227 */ /* 0x000fe200078e00ff */
[----:B------:R-:W-:Y:S02]  /*0b80*/  IABS R16, R17 ;  /* 0x0000001100107213 */ /* 0x000fe40000000000 */
[----:B------:R-:W-:Y:S01]  /*0b90*/  ISETP.GE.AND P5, PT, R15, RZ, PT ;  /* 0x000000ff0f00720c */ /* 0x000fe20003fa6270 */
[----:B------:R-:W-:Y:S01]  /*0ba0*/  IMAD.IADD R5, R12, 0x1, R2 ;  /* 0x000000010c057824 */ /* 0x000fe200078e0202 */
[C---:B------:R-:W-:Y:S01]  /*0bb0*/  LOP3.LUT R15, R11.reuse, 0x14, RZ, 0xfc, !PT ;  /* 0x000000140b0f7812 */ /* 0x040fe200078efcff */
[----:B------:R-:W-:Y:S01]  /*0bc0*/  IMAD.MOV.U32 R12, RZ, RZ, R13 ;  /* 0x000000ffff0c7224 */ /* 0x000fe200078e000d */
[C---:B------:R-:W-:Y:S01]  /*0bd0*/  LOP3.LUT R21, R11.reuse, 0x1c, RZ, 0xfc, !PT ;  /* 0x0000001c0b157812 */ /* 0x040fe200078efcff */
[----:B------:R-:W-:Y:S01]  /*0be0*/  IMAD.MOV R13, RZ, RZ, -R7 ;  /* 0x000000ffff0d7224 */ /* 0x000fe200078e0a07 */
[----:B------:R-:W-:Y:S01]  /*0bf0*/  LOP3.LUT R25, R11, 0x64, RZ, 0xfc, !PT ;  /* 0x000000640b197812 */ /* 0x000fe200078efcff */
[----:B------:R-:W-:Y:S01]  /*0c00*/  IMAD.HI.U32 R2, R8, R9, RZ ;  /* 0x0000000908027227 */ /* 0x000fe200078e00ff */
[----:B------:R-:W-:-:S02]  /*0c10*/  IABS R24, R21 ;  /* 0x0000001500187213 */ /* 0x000fc40000000000 */
[----:B------:R-:W-:Y:S01]  /*0c20*/  LOP3.LUT R27, R11, 0x68, RZ, 0xfc, !PT ;  /* 0x000000680b1b7812 */ /* 0x000fe200078efcff */
[C---:B------:R-:W-:Y:S01]  /*0c30*/  IMAD R20, R3.reuse, R13, R20 ;  /* 0x0000000d03147224 */ /* 0x040fe200078e0214 */
[----:B------:R-:W-:Y:S01]  /*0c40*/  IABS R13, R15 ;  /* 0x0000000f000d7213 */ /* 0x000fe20000000000 */
[C---:B------:R-:W-:Y:S01]  /*0c50*/  IMAD.HI.U32 R7, R8.reuse, R12, RZ ;  /* 0x0000000c08077227 */ /* 0x040fe200078e00ff */
[----:B------:R-:W-:Y:S02]  /*0c60*/  IABS R60, R25 ;  /* 0x00000019003c7213 */ /* 0x000fe40000000000 */
[----:B------:R-:W-:Y:S01]  /*0c70*/  ISETP.GT.U32.AND P0, PT, R3, R20, PT ;  /* 0x000000140300720c */ /* 0x000fe20003f04070 */
[----:B------:R-:W-:Y:S01]  /*0c80*/  IMAD.MOV R2, RZ, RZ, -R2 ;  /* 0x000000ffff027224 */ /* 0x000fe200078e0a02 */
[----:B------:R-:W-:Y:S01]  /*0c90*/  IABS R62, R27 ;  /* 0x0000001b003e7213 */ /* 0x000fe20000000000 */
[----:B------:R-:W-:Y:S01]  /*0ca0*/  IMAD.MOV R7, RZ, RZ, -R7 ;  /* 0x000000ffff077224 */ /* 0x000fe200078e0a07 */
[----:B------:R-:W-:Y:S01]  /*0cb0*/  LOP3.LUT R29, R11, 0x6c, RZ, 0xfc, !PT ;  /* 0x0000006c0b1d7812 */ /* 0x000fe200078efcff */
[----:B------:R-:W-:Y:S01]  /*0cc0*/  IMAD R2, R3, R2, R9 ;  /* 0x0000000203027224 */ /* 0x000fe200078e0209 */
[----:B------:R-:W-:Y:S01]  /*0cd0*/  LOP3.LUT R31, R11, 0x70, RZ, 0xfc, !PT ;  /* 0x000000700b1f7812 */ /* 0x000fe200078efcff */
[C---:B------:R-:W-:Y:S01]  /*0ce0*/  IMAD R12, R3.reuse, R7, R12 ;  /* 0x00000007030c7224 */ /* 0x040fe200078e020c */
[----:B------:R-:W-:Y:S01]  /*0cf0*/  IABS R64, R29 ;  /* 0x0000001d00407213 */ /* 0x000fe20000000000 */
[----:B------:R-:W-:Y:S01]  /*0d00*/  IMAD.HI.U32 R7, R8, R14, RZ ;  /* 0x0000000e08077227 */ /* 0x000fe200078e00ff */
[----:B------:R-:W-:-:S02]  /*0d10*/  ISETP.GT.U32.AND P3, PT, R3, R2, PT ;  /* 0x000000020300720c */ /* 0x000fc40003f64070 */
[----:B------:R-:W-:Y:S01]  /*0d20*/  ISETP.GT.U32.AND P1, PT, R3, R12, PT ;  /* 0x0000000c0300720c */ /* 0x000fe20003f24070 */
[----:B------:R-:W-:Y:S01]  /*0d30*/  @!P0 IMAD.IADD R20, R20, 0x1, -R3 ;  /* 0x0000000114148824 */ /* 0x000fe200078e0a03 */
[----:B------:R-:W-:Y:S01]  /*0d40*/  ISETP.GE.AND P0, PT, R17, RZ, PT ;  /* 0x000000ff1100720c */ /* 0x000fe20003f06270 */
[----:B------:R-:W-:Y:S01]  /*0d50*/  IMAD.MOV R7, RZ, RZ, -R7 ;  /* 0x000000ffff077224 */ /* 0x000fe200078e0a07 */
[----:B------:R-:W-:Y:S01]  /*0d60*/  LOP3.LUT R17, R11, 0x18, RZ, 0xfc, !PT ;  /* 0x000000180b117812 */ /* 0x000fe200078efcff */
[----:B------:R-:W-:Y:S01]  /*0d70*/  IMAD.HI.U32 R9, R8, R16, RZ ;  /* 0x0000001008097227 */ /* 0x000fe200078e00ff */
[C---:B------:R-:W-:Y:S02]  /*0d80*/  ISETP.GT.U32.AND P6, PT, R3.reuse, R20, PT ;  /* 0x000000140300720c */ /* 0x040fe40003fc4070 */
[----:B------:R-:W-:Y:S01]  /*0d90*/  IABS R22, R17 ;  /* 0x0000001100167213 */ /* 0x000fe20000000000 */
[----:B------:R-:W-:Y:S01]  /*0da0*/  IMAD R14, R3, R7, R14 ;  /* 0x00000007030e7224 */ /* 0x000fe200078e020e */
[----:B------:R-:W-:Y:S01]  /*0db0*/  IABS R66, R31 ;  /* 0x0000001f00427213 */ /* 0x000fe20000000000 */
[--C-:B------:R-:W-:Y:S01]  /*0dc0*/  @!P3 IMAD.IADD R2, R2, 0x1, -R3.reuse ;  /* 0x000000010202b824 */ /* 0x100fe200078e0a03 */
[----:B------:R-:W-:Y:S01]  /*0dd0*/  LOP3.LUT R33, R11, 0x74, RZ, 0xfc, !PT ;  /* 0x000000740b217812 */ /* 0x000fe200078efcff */
[----:B------:R-:W-:Y:S01]  /*0de0*/  @!P1 IMAD.IADD R12, R12, 0x1, -R3 ;  /* 0x000000010c0c9824 */ /* 0x000fe200078e0a03 */
[C---:B------:R-:W-:Y:S01]  /*0df0*/  ISETP.GT.U32.AND P4, PT, R3.reuse, R14, PT ;  /* 0x0000000e0300720c */ /* 0x040fe20003f84070 */
[----:B------:R-:W-:Y:S01]  /*0e00*/  IMAD.HI.U32 R7, R8, R18, RZ ;  /* 0x0000001208077227 */ /* 0x000fe200078e00ff */
[----:B------:R-:W-:-:S02]  /*0e10*/  ISETP.GT.U32.AND P3, PT, R3, R2, PT ;  /* 0x000000020300720c */ /* 0x000fc40003f64070 */
[----:B------:R-:W-:Y:S01]  /*0e20*/  ISETP.GT.U32.AND P1, PT, R3, R12, PT ;  /* 0x0000000c0300720c */ /* 0x000fe20003f24070 */
[----:B------:R-:W-:Y:S01]  /*0e30*/  @!P6 IMAD.IADD R20, R20, 0x1, -R3 ;  /* 0x000000011414e824 */ /* 0x000fe200078e0a03 */
[----:B------:R-:W-:Y:S01]  /*0e40*/  ISETP.GE.AND P6, PT, R11, RZ, PT ;  /* 0x000000ff0b00720c */ /* 0x000fe20003fc6270 */
[----:B------:R-:W-:Y:S02]  /*0e50*/  IMAD.MOV R7, RZ, RZ, -R7 ;  /* 0x000000ffff077224 */ /* 0x000fe400078e0a07 */
[----:B------:R-:W-:Y:S02]  /*0e60*/  IMAD.MOV R9, RZ, RZ, -R9 ;  /* 0x000000ffff097224 */ /* 0x000fe400078e0a09 */
[C---:B------:R-:W-:Y:S02]  /*0e70*/  IMAD R18, R3.reuse, R7, R18 ;  /* 0x0000000703127224 */ /* 0x040fe400078e0212 */
[----:B------:R-:W-:Y:S02]  /*0e80*/  IMAD R16, R3, R9, R16 ;  /* 0x0000000903107224 */ /* 0x000fe400078e0210 */
[----:B------:R-:W-:-:S02]  /*0e90*/  @!P3 IMAD.IADD R2, R2, 0x1, -R3 ;  /* 0x000000010202b824 */ /* 0x000fc400078e0a03 */
[--C-:B------:R-:W-:Y:S01]  /*0ea0*/  @!P4 IMAD.IADD R14, R14, 0x1, -R3.reuse ;  /* 0x000000010e0ec824 */ /* 0x100fe200078e0a03 */
[C---:B------:R-:W-:Y:S01]  /*0eb0*/  ISETP.GT.U32.AND P3, PT, R3.reuse, R16, PT ;  /* 0x000000100300720c */ /* 0x040fe20003f64070 */
[----:B------:R-:W-:Y:S02]  /*0ec0*/  IMAD.MOV.U32 R26, RZ, RZ, R2 ;  /* 0x000000ffff1a7224 */ /* 0x000fe400078e0002 */
[----:B------:R-:W-:Y:S01]  /*0ed0*/  @!P1 IMAD.IADD R12, R12, 0x1, -R3 ;  /* 0x000000010c0c9824 */ /* 0x000fe200078e0a03 */
[C---:B------:R-:W-:Y:S01]  /*0ee0*/  ISETP.GT.U32.AND P1, PT, R3.reuse, R18, PT ;  /* 0x000000120300720c */ /* 0x040fe20003f24070 */
[----:B------:R-:W-:Y:S01]  /*0ef0*/  @!P6 IMAD.MOV R26, RZ, RZ, -R26 ;  /* 0x000000ffff1ae224 */ /* 0x000fe200078e0a1a */
[----:B------:R-:W-:Y:S01]  /*0f00*/  ISETP.GT.U32.AND P4, PT, R3, R14, PT ;  /* 0x0000000e0300720c */ /* 0x000fe20003f84070 */
[----:B------:R-:W-:Y:S01]  /*0f10*/  IMAD.HI.U32 R9, R8, R22, RZ ;  /* 0x0000001608097227 */ /* 0x000fe200078e00ff */
[----:B------:R-:W-:-:S03]  /*0f20*/  ISETP.GE.AND P6, PT, R23, RZ, PT ;  /* 0x000000ff1700720c */ /* 0x000fc60003fc6270 */
[----:B------:R-:W-:-:S04]  /*0f30*/  IMAD.HI.U32 R7, R8, R13, RZ ;  /* 0x0000000d08077227 */ /* 0x000fc800078e00ff */
[----:B------:R-:W-:Y:S02]  /*0f40*/  IMAD.MOV R9, RZ, RZ, -R9 ;  /* 0x000000ffff097224 */ /* 0x000fe400078e0a09 */
[----:B------:R-:W-:Y:S02]  /*0f50*/  IMAD.MOV R2, RZ, RZ, -R7 ;  /* 0x000000ffff027224 */ /* 0x000fe400078e0a07 */
[----:B------:R-:W-:Y:S02]  /*0f60*/  IMAD.MOV.U32 R70, RZ, RZ, R20 ;  /* 0x000000ffff467224 */ /* 0x000fe400078e0014 */
[--C-:B------:R-:W-:Y:S02]  /*0f70*/  @!P1 IMAD.IADD R18, R18, 0x1, -R3.reuse ;  /* 0x0000000112129824 */ /* 0x100fe400078e0a03 */
[--C-:B------:R-:W-:Y:S01]  /*0f80*/  @!P3 IMAD.IADD R16, R16, 0x1, -R3.reuse ;  /* 0x000000011010b824 */ /* 0x100fe200078e0a03 */
[----:B------:R-:W-:Y:S01]  /*0f90*/  ISETP.GE.AND P3, PT, R19, RZ, PT ;  /* 0x000000ff1300720c */ /* 0x000fe20003f66270 */
[----:B------:R-:W-:Y:S01]  /*0fa0*/  IMAD R22, R3, R9, R22 ;  /* 0x0000000903167224 */ /* 0x000fe200078e0216 */
[----:B------:R-:W-:Y:S01]  /*0fb0*/  LOP3.LUT R19, R11, 0x2c, RZ, 0xfc, !PT ;  /* 0x0000002c0b137812 */ /* 0x000fe200078efcff */
[----:B------:R-:W-:Y:S01]  /*0fc0*/  @!P4 IMAD.IADD R14, R14, 0x1, -R3 ;  /* 0x000000010e0ec824 */ /* 0x000fe200078e0a03 */
[C---:B------:R-:W-:Y:S01]  /*0fd0*/  ISETP.GT.U32.AND P1, PT, R3.reuse, R16, PT ;  /* 0x000000100300720c */ /* 0x040fe20003f24070 */
[----:B------:R-:W-:Y:S01]  /*0fe0*/  IMAD R2, R3, R2, R13 ;  /* 0x0000000203027224 */ /* 0x000fe200078e020d */
[----:B------:R-:W-:Y:S01]  /*0ff0*/  LOP3.LUT R13, R11, 0x20, RZ, 0xfc, !PT ;  /* 0x000000200b0d7812 */ /* 0x000fe200078efcff */
[----:B------:R-:W-:Y:S01]  /*1000*/  @!P6 IMAD.MOV R70, RZ, RZ, -R70 ;  /* 0x000000ffff46e224 */ /* 0x000fe200078e0a46 */
[C---:B------:R-:W-:Y:S01]  /*1010*/  ISETP.GT.U32.AND P6, PT, R3.reuse, R18, PT ;  /* 0x000000120300720c */ /* 0x040fe20003fc4070 */
[----:B------:R-:W-:Y:S01]  /*1020*/  @!P5 IMAD.MOV R14, RZ, RZ, -R14 ;  /* 0x000000ffff0ed224 */ /* 0x000fe200078e0a0e */
[C---:B------:R-:W-:Y:S01]  /*1030*/  ISETP.GT.U32.AND P5, PT, R3.reuse, R22, PT ;  /* 0x000000160300720c */ /* 0x040fe20003fa4070 */
[----:B------:R-:W-:Y:S01]  /*1040*/  IMAD.HI.U32 R7, R8, R24, RZ ;  /* 0x0000001808077227 */ /* 0x000fe200078e00ff */
[----:B------:R-:W-:-:S02]  /*1050*/  ISETP.GT.U32.AND P4, PT, R3, R2, PT ;  /* 0x000000020300720c */ /* 0x000fc40003f84070 */
[----:B------:R-:W-:Y:S01]  /*1060*/  IABS R28, R13 ;  /* 0x0000000d001c7213 */ /* 0x000fe20000000000 */
[----:B------:R-:W-:Y:S01]  /*1070*/  IMAD.MOV R7, RZ, RZ, -R7 ;  /* 0x000000ffff077224 */ /* 0x000fe200078e0a07 */
[----:B------:R-:W-:Y:S01]  /*1080*/  IABS R34, R19 ;  /* 0x0000001300227213 */ /* 0x000fe20000000000 */
[----:B------:R-:W-:Y:S01]  /*1090*/  @!P2 IMAD.MOV R12, RZ, RZ, -R12 ;  /* 0x000000ffff0ca224 */ /* 0x000fe200078e0a0c */
[----:B------:R-:W-:Y:S01]  /*10a0*/  ISETP.GE.AND P2, PT, R15, RZ, PT ;  /* 0x000000ff0f00720c */ /* 0x000fe20003f46270 */
[----:B------:R-:W-:Y:S01]  /*10b0*/  IMAD R24, R3, R7, R24 ;  /* 0x0000000703187224 */ /* 0x000fe200078e0218 */
[----:B------:R-:W-:Y:S01]  /*10c0*/  LOP3.LUT R15, R11, 0x24, RZ, 0xfc, !PT ;  /* 0x000000240b0f7812 */ /* 0x000fe200078efcff */
[--C-:B------:R-:W-:Y:S02]  /*10d0*/  @!P6 IMAD.IADD R18, R18, 0x1, -R3.reuse ;  /* 0x000000011212e824 */ /* 0x100fe400078e0a03 */
[--C-:B------:R-:W-:Y:S01]  /*10e0*/  @!P1 IMAD.IADD R16, R16, 0x1, -R3.reuse ;  /* 0x0000000110109824 */ /* 0x100fe200078e0a03 */
[----:B------:R-:W-:Y:S01]  /*10f0*/  ISETP.GT.U32.AND P6, PT, R3, R24, PT ;  /* 0x000000180300720c */ /* 0x000fe20003fc4070 */
[--C-:B------:R-:W-:Y:S01]  /*1100*/  @!P5 IMAD.IADD R22, R22, 0x1, -R3.reuse ;  /* 0x000000011616d824 */ /* 0x100fe200078e0a03 */
[----:B------:R-:W-:Y:S01]  /*1110*/  IABS R30, R15 ;  /* 0x0000000f001e7213 */ /* 0x000fe20000000000 */
[----:B------:R-:W-:Y:S01]  /*1120*/  @!P4 IMAD.IADD R2, R2, 0x1, -R3 ;  /* 0x000000010202c824 */ /* 0x000fe200078e0a03 */
[----:B------:R-:W-:Y:S01]  /*1130*/  ISETP.GE.AND P1, PT, R17, RZ, PT ;  /* 0x000000ff1100720c */ /* 0x000fe20003f26270 */
[----:B------:R-:W-:Y:S01]  /*1140*/  IMAD.HI.U32 R7, R8, R28, RZ ;  /* 0x0000001c08077227 */ /* 0x000fe200078e00ff */
[----:B------:R-:W-:-:S02]  /*1150*/  LOP3.LUT R17, R11, 0x28, RZ, 0xfc, !PT ;  /* 0x000000280b117812 */ /* 0x000fc400078efcff */
[C---:B------:R-:W-:Y:S01]  /*1160*/  ISETP.GT.U32.AND P5, PT, R3.reuse, R2, PT ;  /* 0x000000020300720c */ /* 0x040fe20003fa4070 */
[----:B------:R-:W-:Y:S01]  /*1170*/  @!P0 IMAD.MOV R16, RZ, RZ, -R16 ;  /* 0x000000ffff108224 */ /* 0x000fe200078e0a10 */
[----:B------:R-:W-:Y:S01]  /*1180*/  ISETP.GT.U32.AND P0, PT, R3, R22, PT ;  /* 0x000000160300720c */ /* 0x000fe20003f04070 */
[----:B------:R-:W-:Y:S01]  /*1190*/  IMAD.MOV R9, RZ, RZ, -R7 ;  /* 0x000000ffff097224 */ /* 0x000fe200078e0a07 */
[----:B------:R-:W-:Y:S01]  /*11a0*/  IABS R32, R17 ;  /* 0x0000001100207213 */ /* 0x000fe20000000000 */
[----:B------:R-:W-:Y:S01]  /*11b0*/  IMAD.HI.U32 R7, R8, R30, RZ ;  /* 0x0000001e08077227 */ /* 0x000fe200078e00ff */
[----:B------:R-:W-:-:S03]  /*11c0*/  ISETP.GE.AND P4, PT, R21, RZ, PT ;  /* 0x000000ff1500720c */ /* 0x000fc60003f86270 */
[----:B------:R-:W-:Y:S02]  /*11d0*/  IMAD.MOV R7, RZ, RZ, -R7 ;  /* 0x000000ffff077224 */ /* 0x000fe400078e0a07 */
[----:B------:R-:W-:Y:S02]  /*11e0*/  @!P6 IMAD.IADD R24, R24, 0x1, -R3 ;  /* 0x000000011818e824 */ /* 0x000fe400078e0a03 */
[C---:B------:R-:W-:Y:S02]  /*11f0*/  IMAD R30, R3.reuse, R7, R30 ;  /* 0x00000007031e7224 */ /* 0x040fe400078e021e */
[----:B------:R-:W-:Y:S01]  /*1200*/  IMAD.HI.U32 R7, R8, R32, RZ ;  /* 0x0000002008077227 */ /* 0x000fe200078e00ff */
[----:B------:R-:W-:-:S03]  /*1210*/  ISETP.GT.U32.AND P6, PT, R3, R24, PT ;  /* 0x000000180300720c */ /* 0x000fc60003fc4070 */
[----:B------:R-:W-:Y:S02]  /*1220*/  IMAD R28, R3, R9, R28 ;  /* 0x00000009031c7224 */ /* 0x000fe400078e021c */
[--C-:B------:R-:W-:Y:S01]  /*1230*/  @!P0 IMAD.IADD R22, R22, 0x1, -R3.reuse ;  /* 0x0000000116168824 */ /* 0x100fe200078e0a03 */
[----:B------:R-:W-:Y:S01]  /*1240*/  ISETP.GE.AND P0, PT, R13, RZ, PT ;  /* 0x000000ff0d00720c */ /* 0x000fe20003f06270 */
[----:B------:R-:W-:Y:S01]  /*1250*/  @!P5 IMAD.IADD R2, R2, 0x1, -R3 ;  /* 0x000000010202d824 */ /* 0x000fe200078e0a03 */
[----:B------:R-:W-:Y:S01]  /*1260*/  LOP3.LUT R13, R11, 0x30, RZ, 0xfc, !PT ;  /* 0x000000300b0d7812 */ /* 0x000fe200078efcff */
[----:B------:R-:W-:Y:S01]  /*1270*/  IMAD.MOV R7, RZ, RZ, -R7 ;  /* 0x000000ffff077224 */ /* 0x000fe200078e0a07 */
[----:B------:R-:W-:Y:S01]  /*1280*/  ISETP.GT.U32.AND P5, PT, R3, R28, PT ;  /* 0x0000001c0300720c */ /* 0x000fe20003fa4070 */
[----:B------:R-:W-:Y:S01]  /*1290*/  IMAD.HI.U32 R9, R8, R34, RZ ;  /* 0x0000002208097227 */ /* 0x000fe200078e00ff */
[----:B------:R-:W-:-:S03]  /*12a0*/  IABS R36, R13 ;  /* 0x0000000d00247213 */ /* 0x000fc60000000000 */
[C---:B------:R-:W-:Y:S02]  /*12b0*/  IMAD R32, R3.reuse, R7, R32 ;  /* 0x0000000703207224 */ /* 0x040fe400078e0220 */
[----:B------:R-:W-:Y:S02]  /*12c0*/  IMAD.MOV.U32 R20, RZ, RZ, R2 ;  /* 0x000000ffff147224 */ /* 0x000fe400078e0002 */
[----:B------:R-:W-:Y:S02]  /*12d0*/  IMAD.MOV R9, RZ, RZ, -R9 ;  /* 0x000000ffff097224 */ /* 0x000fe400078e0a09 */
[----:B------:R-:W-:Y:S01]  /*12e0*/  @!P2 IMAD.MOV R20, RZ, RZ, -R20 ;  /* 0x000000ffff14a224 */ /* 0x000fe200078e0a14 */
[----:B------:R-:W-:Y:S01]  /*12f0*/  ISETP.GT.U32.AND P2, PT, R3, R32, PT ;  /* 0x000000200300720c */ /* 0x000fe20003f44070 */
[----:B------:R-:W-:-:S04]  /*1300*/  IMAD.HI.U32 R2, R8, R36, RZ ;  /* 0x0000002408027227 */ /* 0x000fc800078e00ff */
[----:B------:R-:W-:Y:S01]  /*1310*/  IMAD R34, R3, R9, R34 ;  /* 0x0000000903227224 */ /* 0x000fe200078e0222 */
[----:B------:R-:W-:Y:S01]  /*1320*/  LOP3.LUT R9, R11, 0x3c, RZ, 0xfc, !PT ;  /* 0x0000003c0b097812 */ /* 0x000fe200078efcff */
[--C-:B------:R-:W-:Y:S01]  /*1330*/  @!P6 IMAD.IADD R24, R24, 0x1, -R3.reuse ;  /* 0x000000011818e824 */ /* 0x100fe200078e0a03 */
[----:B------:R-:W-:Y:S01]  /*1340*/  ISETP.GT.U32.AND P6, PT, R3, R30, PT ;  /* 0x0000001e0300720c */ /* 0x000fe20003fc4070 */
[----:B------:R-:W-:Y:S02]  /*1350*/  IMAD.MOV R2, RZ, RZ, -R2 ;  /* 0x000000ffff027224 */ /* 0x000fe400078e0a02 */
[--C-:B------:R-:W-:Y:S01]  /*1360*/  @!P5 IMAD.IADD R28, R28, 0x1, -R3.reuse ;  /* 0x000000011c1cd824 */ /* 0x100fe200078e0a03 */
[----:B------:R-:W-:Y:S01]  /*1370*/  ISETP.GE.AND P5, PT, R15, RZ, PT ;  /* 0x000000ff0f00720c */ /* 0x000fe20003fa6270 */
[----:B------:R-:W-:Y:S01]  /*1380*/  @!P1 IMAD.MOV R22, RZ, RZ, -R22 ;  /* 0x000000ffff169224 */ /* 0x000fe200078e0a16 */
[C---:B------:R-:W-:Y:S01]  /*1390*/  ISETP.GT.U32.AND P1, PT, R3.reuse, R34, PT ;  /* 0x000000220300720c */ /* 0x040fe20003f24070 */
[----:B------:R-:W-:Y:S01]  /*13a0*/  IMAD R36, R3, R2, R36 ;  /* 0x0000000203247224 */ /* 0x000fe200078e0224 */
[----:B------:R-:W-:Y:S01]  /*13b0*/  LOP3.LUT R15, R11, 0x34, RZ, 0xfc, !PT ;  /* 0x000000340b0f7812 */ /* 0x000fe200078efcff */
[----:B------:R-:W-:-:S02]  /*13c0*/  @!P2 IMAD.IADD R32, R32, 0x1, -R3 ;  /* 0x000000012020a824 */ /* 0x000fc400078e0a03 */
[----:B------:R-:W-:Y:S01]  /*13d0*/  @!P3 IMAD.MOV R18, RZ, RZ, -R18 ;  /* 0x000000ffff12b224 */ /* 0x000fe200078e0a12 */
[----:B------:R-:W-:Y:S01]  /*13e0*/  IABS R38, R15 ;  /* 0x0000000f00267213 */ /* 0x000fe20000000000 */
[--C-:B------:R-:W-:Y:S01]  /*13f0*/  @!P6 IMAD.IADD R30, R30, 0x1, -R3.reuse ;  /* 0x000000011e1ee824 */ /* 0x100fe200078e0a03 */
[----:B------:R-:W-:Y:S01]  /*1400*/  ISETP.GT.U32.AND P2, PT, R3, R36, PT ;  /* 0x000000240300720c */ /* 0x000fe20003f44070 */
[----:B------:R-:W-:Y:S01]  /*1410*/  @!P4 IMAD.MOV R24, RZ, RZ, -R24 ;  /* 0x000000ffff18c224 */ /* 0x000fe200078e0a18 */
[----:B------:R-:W-:Y:S01]  /*1420*/  ISETP.GE.AND P4, PT, R17, RZ, PT ;  /* 0x000000ff1100720c */ /* 0x000fe20003f86270 */
[----:B------:R-:W-:Y:S01]  /*1430*/  IMAD.HI.U32 R2, R8, R38, RZ ;  /* 0x0000002608027227 */ /* 0x000fe200078e00ff */
[C---:B------:R-:W-:Y:S02]  /*1440*/  ISETP.GT.U32.AND P3, PT, R3.reuse, R30, PT ;  /* 0x0000001e0300720c */ /* 0x040fe40003f64070 */
[C---:B------:R-:W-:Y:S01]  /*1450*/  ISETP.GT.U32.AND P6, PT, R3.reuse, R28, PT ;  /* 0x0000001c0300720c */ /* 0x040fe20003fc4070 */
[----:B------:R-:W-:Y:S01]  /*1460*/  @!P1 IMAD.IADD R34, R34, 0x1, -R3 ;  /* 0x0000000122229824 */ /* 0x000fe200078e0a03 */
[----:B------:R-:W-:Y:S01]  /*1470*/  ISETP.GT.U32.AND P1, PT, R3, R32, PT ;  /* 0x000000200300720c */ /* 0x000fe20003f24070 */
[----:B------:R-:W-:-:S02]  /*1480*/  IMAD.MOV R7, RZ, RZ, -R2 ;  /* 0x000000ffff077224 */ /* 0x000fc400078e0a02 */
[C---:B------:R-:W-:Y:S01]  /*1490*/  IMAD.SHL.U32 R2, R170.reuse, 0x10, RZ ;  /* 0x00000010aa027824 */ /* 0x040fe200078e00ff */
[----:B------:R-:W-:Y:S01]  /*14a0*/  LOP3.LUT R170, R170, 0x1f, RZ, 0xc0, !PT ;  /* 0x0000001faaaa7812 */ /* 0x000fe200078ec0ff */
[----:B------:R-:W-:Y:S02]  /*14b0*/  IMAD R38, R3, R7, R38 ;  /* 0x0000000703267224 */ /* 0x000fe400078e0226 */
[--C-:B------:R-:W-:Y:S01]  /*14c0*/  @!P2 IMAD.IADD R36, R36, 0x1, -R3.reuse ;  /* 0x000000012424a824 */ /* 0x100fe200078e0a03 */
[----:B------:R-:W-:Y:S01]  /*14d0*/  LOP3.LUT R7, R2, 0x70, RZ, 0xc0, !PT ;  /* 0x0000007002077812 */ /* 0x000fe200078ec0ff */
[--C-:B------:R-:W-:Y:S01]  /*14e0*/  @!P3 IMAD.IADD R30, R30, 0x1, -R3.reuse ;  /* 0x000000011e1eb824 */ /* 0x100fe200078e0a03 */
[----:B------:R-:W-:Y:S01]  /*14f0*/  LOP3.LUT R2, R11, 0x38, RZ, 0xfc, !PT ;  /* 0x000000380b027812 */ /* 0x000fe200078efcff */
[----:B------:R-:W-:Y:S01]  /*1500*/  IMAD R152, R5, 0x80, R10 ;  /* 0x0000008005987824 */ /* 0x000fe200078e020a */
[----:B------:R-:W-:Y:S01]  /*1510*/  ISETP.GT.U32.AND P2, PT, R3, R36, PT ;  /* 0x000000240300720c */ /* 0x000fe20003f44070 */
[--C-:B------:R-:W-:Y:S01]  /*1520*/  @!P1 IMAD.IADD R32, R32, 0x1, -R3.reuse ;  /* 0x0000000120209824 */ /* 0x100fe200078e0a03 */
[----:B------:R-:W-:Y:S01]  /*1530*/  IABS R17, R2 ;  /* 0x0000000200117213 */ /* 0x000fe20000000000 */
[----:B------:R-:W-:Y:S01]  /*1540*/  @!P6 IMAD.IADD R28, R28, 0x1, -R3 ;  /* 0x000000011c1ce824 */ /* 0x000fe200078e0a03 */
[----:B------:R-:W-:Y:S01]  /*1550*/  ISETP.GE.AND P1, PT, R2, RZ, PT ;  /* 0x000000ff0200720c */ /* 0x000fe20003f26270 */
[----:B------:R-:W-:Y:S01]  /*1560*/  IMAD R2, R10, 0x80, R7 ;  /* 0x000000800a027824 */ /* 0x000fe200078e0207 */
[----:B------:R-:W-:Y:S01]  /*1570*/  ISETP.GE.AND P3, PT, R13, RZ, PT ;  /* 0x000000ff0d00720c */ /* 0x000fe20003f66270 */
[----:B------:R-:W-:Y:S01]  /*1580*/  IMAD.HI.U32 R7, R8, R17, RZ ;  /* 0x0000001108077227 */ /* 0x000fe200078e00ff */
[----:B------:R-:W-:Y:S01]  /*1590*/  ISETP.GE.AND P6, PT, R19, RZ, PT ;  /* 0x000000ff1300720c */ /* 0x000fe20003fc6270 */
[----:B------:R1:W-:Y:S01]  /*15a0*/  STL [R1+0x10], R152 ;  /* 0x0000109801007387 */ /* 0x0003e20000100800 */
[----:B------:R-:W-:Y:S01]  /*15b0*/  IABS R19, R9 ;  /* 0x0000000900137213 */ /* 0x000fe20000000000 */
[----:B------:R-:W-:Y:S01]  /*15c0*/  IMAD.MOV R40, RZ, RZ, -R7 ;  /* 0x000000ffff287224 */ /* 0x000fe200078e0a07 */
[C---:B------:R-:W-:Y:S01]  /*15d0*/  LOP3.LUT R13, R11.reuse, 0x40, RZ, 0xfc, !PT ;  /* 0x000000400b0d7812 */ /* 0x040fe200078efcff */
[----:B------:R-:W-:Y:S01]  /*15e0*/  @!P2 IMAD.IADD R36, R36, 0x1, -R3 ;  /* 0x000000012424a824 */ /* 0x000fe200078e0a03 */
[----:B------:R-:W-:Y:S01]  /*15f0*/  LOP3.LUT R5, R11, 0x48, RZ, 0xfc, !PT ;  /* 0x000000480b057812 */ /* 0x000fe200078efcff */
[C---:B------:R-:W-:Y:S01]  /*1600*/  IMAD R10, R3.reuse, R40, R17 ;  /* 0x00000028030a7224 */ /* 0x040fe200078e0211 */
[----:B------:R-:W-:Y:S01]  /*1610*/  IABS R21, R13 ;  /* 0x0000000d00157213 */ /* 0x000fe20000000000 */
[----:B------:R-:W-:Y:S01]  /*1620*/  @!P0 IMAD.MOV R28, RZ, RZ, -R28 ;  /* 0x000000ffff1c8224 */ /* 0x000fe200078e0a1c */
[C---:B------:R-:W-:Y:S01]  /*1630*/  ISETP.GT.U32.AND P0, PT, R3.reuse, R34, PT ;  /* 0x000000220300720c */ /* 0x040fe20003f04070 */
[----:B------:R-:W-:Y:S01]  /*1640*/  @!P3 IMAD.MOV R36, RZ, RZ, -R36 ;  /* 0x000000ffff24b224 */ /* 0x000fe200078e0a24 */
[C---:B------:R-:W-:Y:S01]  /*1650*/  ISETP.GT.U32.AND P3, PT, R3.reuse, R10, PT ;  /* 0x0000000a0300720c */ /* 0x040fe20003f64070 */
[----:B------:R-:W-:Y:S01]  /*1660*/  @!P4 IMAD.MOV R32, RZ, RZ, -R32 ;  /* 0x000000ffff20c224 */ /* 0x000fe200078e0a20 */
[----:B------:R-:W-:Y:S01]  /*1670*/  ISETP.GT.U32.AND P4, PT, R3, R38, PT ;  /* 0x000000260300720c */ /* 0x000fe20003f84070 */
[----:B------:R-:W-:Y:S01]  /*1680*/  @!P5 IMAD.MOV R30, RZ, RZ, -R30 ;  /* 0x000000ffff1ed224 */ /* 0x000fe200078e0a1e */
[----:B------:R-:W-:Y:S01]  /*1690*/  ISETP.GE.AND P5, PT, R15, RZ, PT ;  /* 0x000000ff0f00720c */ /* 0x000fe20003fa6270 */
[----:B------:R-:W-:Y:S01]  /*16a0*/  VIADD R185, R2, UR8 ;  /* 0x0000000802b97c36 */ /* 0x000fe20008000000 */
[----:B------:R-:W-:-:S02]  /*16b0*/  LOP3.LUT R15, R11, 0x44, RZ, 0xfc, !PT ;  /* 0x000000440b0f7812 */ /* 0x000fc400078efcff */
[----:B------:R-:W-:Y:S02]  /*16c0*/  LOP3.LUT R7, R11, 0x4c, RZ, 0xfc, !PT ;  /* 0x0000004c0b077812 */ /* 0x000fe400078efcff */
[----:B------:R-:W-:Y:S01]  /*16d0*/  IABS R23, R15 ;  /* 0x0000000f00177213 */ /* 0x000fe20000000000 */
[--C-:B------:R-:W-:Y:S01]  /*16e0*/  @!P0 IMAD.IADD R34, R34, 0x1, -R3.reuse ;  /* 0x0000000122228824 */ /* 0x100fe200078e0a03 */
[----:B------:R-:W-:Y:S01]  /*16f0*/  ISETP.GE.AND P0, PT, R9, RZ, PT ;  /* 0x000000ff0900720c */ /* 0x000fe20003f06270 */
[----:B------:R-:W-:Y:S01]  /*1700*/  @!P3 IMAD.IADD R10, R10, 0x1, -R3 ;  /* 0x000000010a0ab824 */ /* 0x000fe200078e0a03 */
[----:B------:R-:W-:Y:S01]  /*1710*/  ISETP.GE.AND P2, PT, R15, RZ, PT ;  /* 0x000000ff0f00720c */ /* 0x000fe20003f46270 */
[C---:B------:R-:W-:Y:S01]  /*1720*/  IMAD.HI.U32 R9, R8.reuse, R19, RZ ;  /* 0x0000001308097227 */ /* 0x040fe200078e00ff */
[----:B------:R-:W-:Y:S02]  /*1730*/  LOP3.LUT R17, R11, 0x50, RZ, 0xfc, !PT ;  /* 0x000000500b117812 */ /* 0x000fe400078efcff */
[----:B------:R-:W-:Y:S01]  /*1740*/  ISETP.GT.U32.AND P3, PT, R3, R10, PT ;  /* 0x0000000a0300720c */ /* 0x000fe20003f64070 */
[----:B------:R-:W-:Y:S01]  /*1750*/  IMAD.MOV R42, RZ, RZ, -R9 ;  /* 0x000000ffff2a7224 */ /* 0x000fe200078e0a09 */
[----:B------:R-:W-:Y:S01]  /*1760*/  IABS R48, R7 ;  /* 0x0000000700307213 */ /* 0x000fe20000000000 */
[----:B------:R-:W-:Y:S01]  /*1770*/  @!P6 IMAD.MOV R34, RZ, RZ, -R34 ;  /* 0x000000ffff22e224 */ /* 0x000fe200078e0a22 */
[----:B------:R-:W-:Y:S01]  /*1780*/  ISETP.GE.AND P6, PT, R13, RZ, PT ;  /* 0x000000ff0d00720c */ /* 0x000fe20003fc6270 */
[----:B------:R-:W-:Y:S01]  /*1790*/  IMAD R40, R3, R42, R19 ;  /* 0x0000002a03287224 */ /* 0x000fe200078e0213 */
[----:B------:R-:W-:Y:S01]  /*17a0*/  LOP3.LUT R19, R11, 0x54, RZ, 0xfc, !PT ;  /* 0x000000540b137812 */ /* 0x000fe200078efcff */
[----:B------:R-:W-:Y:S01]  /*17b0*/  IMAD.HI.U32 R13, R8, R21, RZ ;  /* 0x00000015080d7227 */ /* 0x000fe200078e00ff */
[----:B------:R-:W-:-:S02]  /*17c0*/  IABS R50, R17 ;  /* 0x0000001100327213 */ /* 0x000fc40000000000 */
[----:B------:R-:W-:Y:S01]  /*17d0*/  IABS R52, R19 ;  /* 0x0000001300347213 */ /* 0x000fe20000000000 */
[----:B------:R-:W-:Y:S02]  /*17e0*/  IMAD.MOV R44, RZ, RZ, -R13 ;  /* 0x000000ffff2c7224 */ /* 0x000fe400078e0a0d */
[----:B------:R-:W-:Y:S01]  /*17f0*/  @!P3 IMAD.IADD R10, R10, 0x1, -R3 ;  /* 0x000000010a0ab824 */ /* 0x000fe200078e0a03 */
[C---:B------:R-:W-:Y:S01]  /*1800*/  ISETP.GT.U32.AND P3, PT, R3.reuse, R40, PT ;  /* 0x000000280300720c */ /* 0x040fe20003f64070 */
[----:B------:R-:W-:Y:S01]  /*1810*/  IMAD R42, R3, R44, R21 ;  /* 0x0000002c032a7224 */ /* 0x000fe200078e0215 */
[----:B------:R-:W-:Y:S01]  /*1820*/  LOP3.LUT R21, R11, 0x58, RZ, 0xfc, !PT ;  /* 0x000000580b157812 */ /* 0x000fe200078efcff */
[----:B------:R-:W-:Y:S02]  /*1830*/  @!P4 IMAD.IADD R38, R38, 0x1, -R3 ;  /* 0x000000012626c824 */ /* 0x000fe400078e0a03 */
[----:B------:R-:W-:Y:S01]  /*1840*/  @!P1 IMAD.MOV R10, RZ, RZ, -R10 ;  /* 0x000000ffff0a9224 */ /* 0x000fe200078e0a0a */
[C---:B------:R-:W-:Y:S01]  /*1850*/  ISETP.GT.U32.AND P1, PT, R3.reuse, R42, PT ;  /* 0x0000002a0300720c */ /* 0x040fe20003f24070 */
[----:B------:R-:W-:Y:S01]  /*1860*/  IMAD.HI.U32 R15, R8, R23, RZ ;  /* 0x00000017080f7227 */ /* 0x000fe200078e00ff */
[----:B------:R-:W-:-:S02]  /*1870*/  ISETP.GT.U32.AND P4, PT, R3, R38, PT ;  /* 0x000000260300720c */ /* 0x000fc40003f84070 */
[----:B------:R-:W-:Y:S01]  /*1880*/  IABS R54, R21 ;  /* 0x0000001500367213 */ /* 0x000fe20000000000 */
[----:B------:R-:W-:Y:S02]  /*1890*/  IMAD.MOV R46, RZ, RZ, -R15 ;  /* 0x000000ffff2e7224 */ /* 0x000fe400078e0a0f */
[----:B------:R-:W-:Y:S02]  /*18a0*/  @!P3 IMAD.IADD R40, R40, 0x1, -R3 ;  /* 0x000000012828b824 */ /* 0x000fe400078e0a03 */
[C---:B------:R-:W-:Y:S01]  /*18b0*/  IMAD R44, R3.reuse, R46, R23 ;  /* 0x0000002e032c7224 */ /* 0x040fe200078e0217 */
[----:B------:R-:W-:Y:S01]  /*18c0*/  IABS R46, R5 ;  /* 0x00000005002e7213 */ /* 0x000fe20000000000 */
[----:B------:R-:W-:Y:S01]  /*18d0*/  IMAD.HI.U32 R9, R8, R50, RZ ;  /* 0x0000003208097227 */ /* 0x000fe200078e00ff */
[----:B------:R-:W-:Y:S02]  /*18e0*/  ISETP.GT.U32.AND P3, PT, R3, R40, PT ;  /* 0x000000280300720c */ /* 0x000fe40003f64070 */
[----:B------:R-:W-:Y:S01]  /*18f0*/  LOP3.LUT R23, R11, 0x60, RZ, 0xfc, !PT ;  /* 0x000000600b177812 */ /* 0x000fe200078efcff */
[----:B------:R-:W-:-:S02]  /*1900*/  @!P1 IMAD.IADD R42, R42, 0x1, -R3 ;  /* 0x000000012a2a9824 */ /* 0x000fc400078e0a03 */
[----:B------:R-:W-:Y:S01]  /*1910*/  @!P4 IMAD.IADD R38, R38, 0x1, -R3 ;  /* 0x000000012626c824 */ /* 0x000fe200078e0a03 */
[----:B------:R-:W-:Y:S01]  /*1920*/  ISETP.GE.AND P4, PT, R5, RZ, PT ;  /* 0x000000ff0500720c */ /* 0x000fe20003f86270 */
[----:B------:R-:W-:Y:S01]  /*1930*/  IMAD.HI.U32 R5, R8, R46, RZ ;  /* 0x0000002e08057227 */ /* 0x000fe200078e00ff */
[C---:B------:R-:W-:Y:S02]  /*1940*/  ISETP.GT.U32.AND P1, PT, R3.reuse, R42, PT ;  /* 0x0000002a0300720c */ /* 0x040fe40003f24070 */
[----:B------:R-:W-:Y:S01]  /*1950*/  IABS R58, R23 ;  /* 0x00000017003a7213 */ /* 0x000fe20000000000 */
[----:B------:R-:W-:Y:S02]  /*1960*/  IMAD.MOV R5, RZ, RZ, -R5 ;  /* 0x000000ffff057224 */ /* 0x000fe400078e0a05 */
[----:B------:R-:W-:Y:S01]  /*1970*/  @!P3 IMAD.IADD R40, R40, 0x1, -R3 ;  /* 0x000000012828b824 */ /* 0x000fe200078e0a03 */
[C---:B------:R-:W-:Y:S01]  /*1980*/  ISETP.GT.U32.AND P3, PT, R3.reuse, R44, PT ;  /* 0x0000002c0300720c */ /* 0x040fe20003f64070 */
[----:B------:R-:W-:-:S02]  /*1990*/  IMAD R46, R3, R5, R46 ;  /* 0x00000005032e7224 */ /* 0x000fc400078e022e */
[----:B------:R-:W-:Y:S01]  /*19a0*/  @!P5 IMAD.MOV R38, RZ, RZ, -R38 ;  /* 0x000000ffff26d224 */ /* 0x000fe200078e0a26 */
[----:B------:R-:W-:Y:S01]  /*19b0*/  ISETP.GE.AND P5, PT, R7, RZ, PT ;  /* 0x000000ff0700720c */ /* 0x000fe20003fa6270 */
[----:B------:R-:W-:-:S04]  /*19c0*/  IMAD.HI.U32 R7, R8, R48, RZ ;  /* 0x0000003008077227 */ /* 0x000fc800078e00ff */
[----:B------:R-:W-:Y:S01]  /*19d0*/  @!P1 IMAD.IADD R42, R42, 0x1, -R3 ;  /* 0x000000012a2a9824 */ /* 0x000fe200078e0a03 */
[----:B------:R-:W-:Y:S01]  /*19e0*/  ISETP.GT.U32.AND P1, PT, R3, R46, PT ;  /* 0x0000002e0300720c */ /* 0x000fe20003f24070 */
[----:B------:R-:W-:-:S04]  /*19f0*/  IMAD.HI.U32 R13, R8, R52, RZ ;  /* 0x00000034080d7227 */ /* 0x000fc800078e00ff */
[----:B------:R-:W-:Y:S02]  /*1a00*/  @!P3 IMAD.IADD R44, R44, 0x1, -R3 ;  /* 0x000000012c2cb824 */ /* 0x000fe400078e0a03 */
[----:B------:R-:W-:Y:S02]  /*1a10*/  IMAD.MOV R7, RZ, RZ, -R7 ;  /* 0x000000ffff077224 */ /* 0x000fe400078e0a07 */
[----:B------:R-:W-:Y:S01]  /*1a20*/  IMAD.MOV R9, RZ, RZ, -R9 ;  /* 0x000000ffff097224 */ /* 0x000fe200078e0a09 */
[C---:B------:R-:W-:Y:S01]  /*1a30*/  ISETP.GT.U32.AND P3, PT, R3.reuse, R44, PT ;  /* 0x0000002c0300720c */ /* 0x040fe20003f64070 */
[----:B------:R-:W-:Y:S02]  /*1a40*/  IMAD.MOV R13, RZ, RZ, -R13 ;  /* 0x000000ffff0d7224 */ /* 0x000fe400078e0a0d */
[----:B------:R-:W-:Y:S02]  /*1a50*/  IMAD R48, R3, R7, R48 ;  /* 0x0000000703307224 */ /* 0x000fe400078e0230 */
[----:B------:R-:W-:-:S02]  /*1a60*/  @!P1 IMAD.IADD R46, R46, 0x1, -R3 ;  /* 0x000000012e2e9824 */ /* 0x000fc400078e0a03 */
[----:B------:R-:W-:-:S03]  /*1a70*/  IMAD.HI.U32 R15, R8, R54, RZ ;  /* 0x00000036080f7227 */ /* 0x000fc600078e00ff */
[C---:B------:R-:W-:Y:S01]  /*1a80*/  ISETP.GT.U32.AND P1, PT, R3.reuse, R46, PT ;  /* 0x0000002e0300720c */ /* 0x040fe20003f24070 */
[C---:B------:R-:W-:Y:S02]  /*1a90*/  IMAD R50, R3.reuse, R9, R50 ;  /* 0x0000000903327224 */ /* 0x040fe400078e0232 */
[----:B------:R-:W-:Y:S01]  /*1aa0*/  IMAD R52, R3, R13, R52 ;  /* 0x0000000d03347224 */ /* 0x000fe200078e0234 */
[----:B------:R-:W-:Y:S01]  /*1ab0*/  LOP3.LUT R13, R11, 0x78, RZ, 0xfc, !PT ;  /* 0x000000780b0d7812 */ /* 0x000fe200078efcff */
[----:B------:R-:W-:Y:S01]  /*1ac0*/  @!P0 IMAD.MOV R40, RZ, RZ, -R40 ;  /* 0x000000ffff288224 */ /* 0x000fe200078e0a28 */
[C---:B------:R-:W-:Y:S01]  /*1ad0*/  ISETP.GT.U32.AND P0, PT, R3.reuse, R48, PT ;  /* 0x000000300300720c */ /* 0x040fe20003f04070 */
[----:B------:R-:W-:Y:S02]  /*1ae0*/  IMAD.MOV R15, RZ, RZ, -R15 ;  /* 0x000000ffff0f7224 */ /* 0x000fe400078e0a0f */
[----:B------:R-:W-:Y:S01]  /*1af0*/  @!P6 IMAD.MOV R42, RZ, RZ, -R42 ;  /* 0x000000ffff2ae224 */ /* 0x000fe200078e0a2a */
[C---:B------:R-:W-:Y:S01]  /*1b00*/  ISETP.GT.U32.AND P6, PT, R3.reuse, R50, PT ;  /* 0x000000320300720c */ /* 0x040fe20003fc4070 */
[----:B------:R-:W-:Y:S01]  /*1b10*/  @!P3 IMAD.IADD R44, R44, 0x1, -R3 ;  /* 0x000000012c2cb824 */ /* 0x000fe200078e0a03 */
[C---:B------:R-:W-:Y:S01]  /*1b20*/  ISETP.GT.U32.AND P3, PT, R3.reuse, R52, PT ;  /* 0x000000340300720c */ /* 0x040fe20003f64070 */
[----:B------:R-:W-:Y:S01]  /*1b30*/  IMAD R54, R3, R15, R54 ;  /* 0x0000000f03367224 */ /* 0x000fe200078e0236 */
[----:B------:R-:W-:Y:S01]  /*1b40*/  LOP3.LUT R15, R11, 0x5c, RZ, 0xfc, !PT ;  /* 0x0000005c0b0f7812 */ /* 0x000fe200078efcff */
[----:B------:R-:W-:Y:S01]  /*1b50*/  IMAD.HI.U32 R7, R8, R58, RZ ;  /* 0x0000003a08077227 */ /* 0x000fe200078e00ff */
[----:B------:R-:W-:-:S02]  /*1b60*/  IABS R11, R13 ;  /* 0x0000000d000b7213 */ /* 0x000fc40000000000 */
[----:B------:R-:W-:Y:S01]  /*1b70*/  IABS R56, R15 ;  /* 0x0000000f00387213 */ /* 0x000fe20000000000 */
[--C-:B------:R-:W-:Y:S01]  /*1b80*/  @!P1 IMAD.IADD R46, R46, 0x1, -R3.reuse ;  /* 0x000000012e2e9824 */ /* 0x100fe200078e0a03 */
[----:B------:R-:W-:Y:S01]  /*1b90*/  ISETP.GT.U32.AND P1, PT, R3, R54, PT ;  /* 0x000000360300720c */ /* 0x000fe20003f24070 */
[----:B------:R-:W-:Y:S02]  /*1ba0*/  @!P0 IMAD.IADD R48, R48, 0x1, -R3 ;  /* 0x0000000130308824 */ /* 0x000fe400078e0a03 */
[----:B------:R-:W-:-:S04]  /*1bb0*/  IMAD.HI.U32 R5, R8, R56, RZ ;  /* 0x0000003808057227 */ /* 0x000fc800078e00ff */
[----:B------:R-:W-:Y:S02]  /*1bc0*/  @!P6 IMAD.IADD R50, R50, 0x1, -R3 ;  /* 0x000000013232e824 */ /* 0x000fe400078e0a03 */
[----:B------:R-:W-:Y:S02]  /*1bd0*/  IMAD.MOV R7, RZ, RZ, -R7 ;  /* 0x000000ffff077224 */ /* 0x000fe400078e0a07 */
[----:B------:R-:W-:Y:S01]  /*1be0*/  @!P3 IMAD.IADD R52, R52, 0x1, -R3 ;  /* 0x000000013434b824 */ /* 0x000fe200078e0a03 */
[C---:B------:R-:W-:Y:S01]  /*1bf0*/  ISETP.GT.U32.AND P3, PT, R3.reuse, R48, PT ;  /* 0x000000300300720c */ /* 0x040fe20003f64070 */
[----:B------:R-:W-:Y:S02]  /*1c00*/  IMAD.MOV R9, RZ, RZ, -R5 ;  /* 0x000000ffff097224 */ /* 0x000fe400078e0a05 */
[----:B------:R-:W-:Y:S01]  /*1c10*/  @!P2 IMAD.MOV R44, RZ, RZ, -R44 ;  /* 0x000000ffff2ca224 */ /* 0x000fe200078e0a2c */
[----:B------:R-:W-:Y:S01]  /*1c20*/  ISETP.GT.U32.AND P2, PT, R3, R50, PT ;  /* 0x000000320300720c */ /* 0x000fe20003f44070 */
[----:B------:R-:W-:-:S04]  /*1c30*/  IMAD.HI.U32 R5, R8, R60, RZ ;  /* 0x0000003c08057227 */ /* 0x000fc800078e00ff */
[----:B------:R-:W-:Y:S02]  /*1c40*/  IMAD R58, R3, R7, R58 ;  /* 0x00000007033a7224 */ /* 0x000fe400078e023a */
[----:B------:R-:W-:-:S03]  /*1c50*/  IMAD.HI.U32 R7, R8, R62, RZ ;  /* 0x0000003e08077227 */ /* 0x000fc600078e00ff */
[C---:B------:R-:W-:Y:S01]  /*1c60*/  ISETP.GT.U32.AND P6, PT, R3.reuse, R58, PT ;  /* 0x0000003a0300720c */ /* 0x040fe20003fc4070 */
[C---:B------:R-:W-:Y:S02]  /*1c70*/  IMAD R56, R3.reuse, R9, R56 ;  /* 0x0000000903387224 */ /* 0x040fe400078e0238 */
[----:B------:R-:W-:Y:S02]  /*1c80*/  IMAD.MOV R9, RZ, RZ, -R5 ;  /* 0x000000ffff097224 */ /* 0x000fe400078e0a05 */
[----:B------:R-:W-:Y:S01]  /*1c90*/  IMAD.MOV R7, RZ, RZ, -R7 ;  /* 0x000000ffff077224 */ /* 0x000fe200078e0a07 */
[C---:B------:R-:W-:Y:S01]  /*1ca0*/  ISETP.GT.U32.AND P0, PT, R3.reuse, R56, PT ;  /* 0x000000380300720c */ /* 0x040fe20003f04070 */
[C---:B------:R-:W-:Y:S01]  /*1cb0*/  IMAD R60, R3.reuse, R9, R60 ;  /* 0x00000009033c7224 */ /* 0x040fe200078e023c */
[----:B------:R-:W-:Y:S01]  /*1cc0*/  IABS R9, R33 ;  /* 0x0000002100097213 */ /* 0x000fe20000000000 */
[----:B------:R-:W-:Y:S01]  /*1cd0*/  @!P1 IMAD.IADD R54, R54, 0x1, -R3 ;  /* 0x0000000136369824 */ /* 0x000fe200078e0a03 */
[C---:B------:R-:W-:Y:S01]  /*1ce0*/  ISETP.GT.U32.AND P1, PT, R3.reuse, R52, PT ;  /* 0x000000340300720c */ /* 0x040fe20003f24070 */
[----:B------:R-:W-:-:S02]  /*1cf0*/  IMAD R62, R3, R7, R62 ;  /* 0x00000007033e7224 */ /* 0x000fc400078e023e */
[----:B------:R-:W-:-:S04]  /*1d00*/  IMAD.HI.U32 R5, R8, R64, RZ ;  /* 0x0000004008057227 */ /* 0x000fc800078e00ff */
[--C-:B------:R-:W-:Y:S01]  /*1d10*/  @!P3 IMAD.IADD R48, R48, 0x1, -R3.reuse ;  /* 0x000000013030b824 */ /* 0x100fe200078e0a03 */
[C---:B------:R-:W-:Y:S01]  /*1d20*/  ISETP.GT.U32.AND P3, PT, R3.reuse, R60, PT ;  /* 0x0000003c0300720c */ /* 0x040fe20003f64070 */
[----:B------:R-:W-:Y:S01]  /*1d30*/  @!P2 IMAD.IADD R50, R50, 0x1, -R3 ;  /* 0x000000013232a824 */ /* 0x000fe200078e0a03 */
[C---:B------:R-:W-:Y:S01]  /*1d40*/  ISETP.GT.U32.AND P2, PT, R3.reuse, R62, PT ;  /* 0x0000003e0300720c */ /* 0x040fe20003f44070 */
[----:B------:R-:W-:Y:S02]  /*1d50*/  IMAD.MOV R5, RZ, RZ, -R5 ;  /* 0x000000ffff057224 */ /* 0x000fe400078e0a05 */
[----:B------:R-:W-:Y:S02]  /*1d60*/  @!P1 IMAD.IADD R52, R52, 0x1, -R3 ;  /* 0x0000000134349824 */ /* 0x000fe400078e0a03 */
[----:B------:R-:W-:Y:S02]  /*1d70*/  IMAD R64, R3, R5, R64 ;  /* 0x0000000503407224 */ /* 0x000fe400078e0240 */
[----:B------:R-:W-:-:S03]  /*1d80*/  IMAD.HI.U32 R5, R8, R66, RZ ;  /* 0x0000004208057227 */ /* 0x000fc600078e00ff */
[----:B------:R-:W-:Y:S01]  /*1d90*/  ISETP.GT.U32.AND P1, PT, R3, R64, PT ;  /* 0x000000400300720c */ /* 0x000fe20003f24070 */
[----:B------:R-:W-:Y:S02]  /*1da0*/  IMAD.MOV R7, RZ, RZ, -R5 ;  /* 0x000000ffff077224 */ /* 0x000fe400078e0a05 */
[----:B------:R-:W-:-:S04]  /*1db0*/  IMAD.HI.U32 R5, R8, R9, RZ ;  /* 0x0000000908057227 */ /* 0x000fc800078e00ff */
[--C-:B------:R-:W-:Y:S01]  /*1dc0*/  @!P0 IMAD.IADD R56, R56, 0x1, -R3.reuse ;  /* 0x0000000138388824 */ /* 0x100fe200078e0a03 */
[----:B------:R-:W-:Y:S01]  /*1dd0*/  ISETP.GT.U32.AND P0, PT, R3, R54, PT ;  /* 0x000000360300720c */ /* 0x000fe20003f04070 */
[--C-:B------:R-:W-:Y:S01]  /*1de0*/  @!P3 IMAD.IADD R60, R60, 0x1, -R3.reuse ;  /* 0x000000013c3cb824 */ /* 0x100fe200078e0a03 */
[----:B------:R-:W-:Y:S01]  /*1df0*/  ISETP.GE.AND P3, PT, R17, RZ, PT ;  /* 0x000000ff1100720c */ /* 0x000fe20003f66270 */
[----:B------:R-:W-:Y:S01]  /*1e00*/  @!P2 IMAD.IADD R62, R62, 0x1, -R3 ;  /* 0x000000013e3ea824 */ /* 0x000fe200078e0a03 */
[----:B------:R-:W-:Y:S01]  /*1e10*/  ISETP.GE.AND P2, PT, R19, RZ, PT ;  /* 0x000000ff1300720c */ /* 0x000fe20003f46270 */
[----:B------:R-:W-:Y:S01]  /*1e20*/  IMAD.MOV R68, RZ, RZ, -R5 ;  /* 0x000000ffff447224 */ /* 0x000fe200078e0a05 */
[----:B------:R-:W-:Y:S01]  /*1e30*/  IABS R5, R152 ;  /* 0x0000009800057213 */ /* 0x000fe20000000000 */
[----:B------:R-:W-:Y:S01]  /*1e40*/  @!P4 IMAD.MOV R46, RZ, RZ, -R46 ;  /* 0x000000ffff2ec224 */ /* 0x000fe200078e0a2e */
[----:B------:R-:W-:Y:S01]  /*1e50*/  ISETP.GT.U32.AND P4, PT, R3, R56, PT ;  /* 0x000000380300720c */ /* 0x000fe20003f84070 */
[----:B------:R-:W-:-:S04]  /*1e60*/  IMAD.HI.U32 R8, R8, R11, RZ ;  /* 0x0000000b08087227 */ /* 0x000fc800078e00ff */
[----:B------:R-:W-:-:S04]  /*1e70*/  IMAD.HI.U32 R6, R6, R5, RZ ;  /* 0x0000000506067227 */ /* 0x000fc800078e00ff */
[--C-:B------:R-:W-:Y:S02]  /*1e80*/  @!P6 IMAD.IADD R58, R58, 0x1, -R3.reuse ;  /* 0x000000013a3ae824 */ /* 0x100fe400078e0a03 */
[----:B------:R-:W-:Y:S01]  /*1e90*/  @!P1 IMAD.IADD R64, R64, 0x1, -R3 ;  /* 0x0000000140409824 */ /* 0x000fe200078e0a03 */
[----:B------:R-:W-:Y:S01]  /*1ea0*/  ISETP.GE.AND P1, PT, R21, RZ, PT ;  /* 0x000000ff1500720c */ /* 0x000fe20003f26270 */
[----:B------:R-:W-:Y:S01]  /*1eb0*/  IMAD.MOV R6, RZ, RZ, -R6 ;  /* 0x000000ffff067224 */ /* 0x000fe200078e0a06 */
[C---:B------:R-:W-:Y:S01]  /*1ec0*/  ISETP.GT.U32.AND P6, PT, R3.reuse, R58, PT ;  /* 0x0000003a0300720c */ /* 0x040fe20003fc4070 */
[----:B------:R-:W-:Y:S02]  /*1ed0*/  IMAD.MOV R72, RZ, RZ, -R8 ;  /* 0x000000ffff487224 */ /* 0x000fe400078e0a08 */
[C---:B------:R-:W-:Y:S02]  /*1ee0*/  IMAD R8, R3.reuse, R68, R9 ;  /* 0x0000004403087224 */ /* 0x040fe400078e0209 */
[----:B------:R-:W-:Y:S01]  /*1ef0*/  @!P3 IMAD.MOV R50, RZ, RZ, -R50 ;  /* 0x000000ffff32b224 */ /* 0x000fe200078e0a32 */
[C---:B------:R-:W-:Y:S01]  /*1f00*/  ISETP.GT.U32.AND P3, PT, R3.reuse, R64, PT ;  /* 0x000000400300720c */ /* 0x040fe20003f64070 */
[----:B------:R-:W-:Y:S01]  /*1f10*/  @!P2 IMAD.MOV R52, RZ, RZ, -R52 ;  /* 0x000000ffff34a224 */ /* 0x000fe200078e0a34 */
[----:B------:R-:W-:Y:S01]  /*1f20*/  ISETP.GT.U32.AND P2, PT, R3, R62, PT ;  /* 0x0000003e0300720c */ /* 0x000fe20003f44070 */
[----:B------:R-:W-:-:S02]  /*1f30*/  IMAD R5, R4, R6, R5 ;  /* 0x0000000604057224 */ /* 0x000fc400078e0205 */
[----:B------:R-:W-:Y:S01]  /*1f40*/  @!P4 IMAD.IADD R56, R56, 0x1, -R3 ;  /* 0x000000013838c824 */ /* 0x000fe200078e0a03 */
[C---:B------:R-:W-:Y:S01]  /*1f50*/  ISETP.GT.U32.AND P4, PT, R3.reuse, R8, PT ;  /* 0x000000080300720c */ /* 0x040fe20003f84070 */
[----:B------:R-:W-:Y:S01]  /*1f60*/  @!P5 IMAD.MOV R48, RZ, RZ, -R48 ;  /* 0x000000ffff30d224 */ /* 0x000fe200078e0a30 */
[----:B------:R-:W-:Y:S01]  /*1f70*/  ISETP.GT.U32.AND P5, PT, R4, R5, PT ;  /* 0x000000050400720c */ /* 0x000fe20003fa4070 */
[C---:B------:R-:W-:Y:S02]  /*1f80*/  IMAD R68, R3.reuse, R72, R11 ;  /* 0x0000004803447224 */ /* 0x040fe400078e020b */
[--C-:B------:R-:W-:Y:S02]  /*1f90*/  @!P6 IMAD.IADD R58, R58, 0x1, -R3.reuse ;  /* 0x000000013a3ae824 */ /* 0x100fe400078e0a03 */
[--C-:B------:R-:W-:Y:S01]  /*1fa0*/  @!P3 IMAD.IADD R64, R64, 0x1, -R3.reuse ;  /* 0x000000014040b824 */ /* 0x100fe200078e0a03 */
[----:B------:R-:W-:Y:S01]  /*1fb0*/  ISETP.GT.U32.AND P6, PT, R3, R68, PT ;  /* 0x000000440300720c */ /* 0x000fe20003fc4070 */
[--C-:B------:R-:W-:Y:S01]  /*1fc0*/  @!P2 IMAD.IADD R62, R62, 0x1, -R3.reuse ;  /* 0x000000013e3ea824 */ /* 0x100fe200078e0a03 */
[----:B------:R-:W-:Y:S01]  /*1fd0*/  ISETP.GE.AND P3, PT, R29, RZ, PT ;  /* 0x000000ff1d00720c */ /* 0x000fe20003f66270 */
[----:B------:R-:W-:Y:S01]  /*1fe0*/  IMAD R66, R3, R7, R66 ;  /* 0x0000000703427224 */ /* 0x000fe200078e0242 */
[----:B------:R-:W-:Y:S01]  /*1ff0*/  ISETP.GE.AND P2, PT, R27, RZ, PT ;  /* 0x000000ff1b00720c */ /* 0x000fe20003f46270 */
[----:B------:R-:W-:Y:S01]  /*2000*/  @!P4 IMAD.IADD R8, R8, 0x1, -R3 ;  /* 0x000000010808c824 */ /* 0x000fe200078e0a03 */
[----:B------:R-:W-:Y:S01]  /*2010*/  ISETP.GE.AND P4, PT, R23, RZ, PT ;  /* 0x000000ff1700720c */ /* 0x000fe20003f86270 */
[----:B------:R-:W-:-:S02]  /*2020*/  @!P5 IMAD.IADD R5, R5, 0x1, -R4 ;  /* 0x000000010505d824 */ /* 0x000fc400078e0a04 */
[--C-:B------:R-:W-:Y:S01]  /*2030*/  @!P0 IMAD.IADD R54, R54, 0x1, -R3.reuse ;  /* 0x0000000136368824 */ /* 0x100fe200078e0a03 */
[C---:B------:R-:W-:Y:S01]  /*2040*/  ISETP.GT.U32.AND P0, PT, R3.reuse, R66, PT ;  /* 0x000000420300720c */ /* 0x040fe20003f04070 */
[----:B------:R-:W-:Y:S01]  /*2050*/  VIADD R27, R168, 0xfffffffe ;  /* 0xfffffffea81b7836 */ /* 0x000fe20000000000 */
[----:B------:R-:W-:Y:S01]  /*2060*/  ISETP.GT.U32.AND P5, PT, R4, R5, PT ;  /* 0x000000050400720c */ /* 0x000fe20003fa4070 */
[--C-:B------:R-:W-:Y:S01]  /*2070*/  @!P6 IMAD.IADD R68, R68, 0x1, -R3.reuse ;  /* 0x000000014444e824 */ /* 0x100fe200078e0a03 */
[----:B------:R-:W-:Y:S01]  /*2080*/  ISETP.GT.U32.AND P6, PT, R3, R60, PT ;  /* 0x0000003c0300720c */ /* 0x000fe20003fc4070 */
[----:B------:R-:W-:Y:S01]  /*2090*/  @!P3 IMAD.MOV R64, RZ, RZ, -R64 ;  /* 0x000000ffff40b224 */ /* 0x000fe200078e0a40 */
[----:B------:R-:W-:Y:S01]  /*20a0*/  ISETP.GE.AND P3, PT, R152, RZ, PT ;  /* 0x000000ff9800720c */ /* 0x000fe20003f66270 */
[----:B------:R-:W-:Y:S01]  /*20b0*/  @!P2 IMAD.MOV R62, RZ, RZ, -R62 ;  /* 0x000000ffff3ea224 */ /* 0x000fe200078e0a3e */
[----:B------:R-:W-:Y:S01]  /*20c0*/  ISETP.NE.AND P2, PT, R171, RZ, PT ;  /* 0x000000ffab00720c */ /* 0x000fe20003f45270 */
[----:B------:R-:W-:Y:S01]  /*20d0*/  @!P4 IMAD.MOV R58, RZ, RZ, -R58 ;  /* 0x000000ffff3ac224 */ /* 0x000fe200078e0a3a */
[C---:B------:R-:W-:Y:S01]  /*20e0*/  ISETP.GT.U32.AND P4, PT, R3.reuse, R68, PT ;  /* 0x000000440300720c */ /* 0x040fe20003f84070 */
[----:B------:R-:W-:Y:S01]  /*20f0*/  @!P1 IMAD.MOV R54, RZ, RZ, -R54 ;  /* 0x000000ffff369224 */ /* 0x000fe200078e0a36 */
[----:B------:R-:W-:Y:S01]  /*2100*/  ISETP.GT.U32.AND P1, PT, R3, R8, PT ;  /* 0x000000080300720c */ /* 0x000fe20003f24070 */
[--C-:B------:R-:W-:Y:S01]  /*2110*/  @!P0 IMAD.IADD R66, R66, 0x1, -R3.reuse ;  /* 0x0000000142428824 */ /* 0x100fe200078e0a03 */
[----:B------:R-:W-:Y:S01]  /*2120*/  ISETP.GE.AND P0, PT, R15, RZ, PT ;  /* 0x000000ff0f00720c */ /* 0x000fe20003f06270 */
[----:B------:R-:W-:Y:S01]  /*2130*/  @!P5 IMAD.IADD R5, R5, 0x1, -R4 ;  /* 0x000000010505d824 */ /* 0x000fe200078e0a04 */
[----:B------:R-:W-:Y:S01]  /*2140*/  ISETP.NE.AND P5, PT, R153, RZ, PT ;  /* 0x000000ff9900720c */ /* 0x000fe20003fa5270 */
[----:B------:R-:W-:Y:S01]  /*2150*/  @!P6 IMAD.IADD R60, R60, 0x1, -R3 ;  /* 0x000000013c3ce824 */ /* 0x000fe200078e0a03 */
[----:B------:R-:W-:Y:S01]  /*2160*/  ISETP.GE.AND P6, PT, R25, RZ, PT ;  /* 0x000000ff1900720c */ /* 0x000fe20003fc6270 */
[----:B------:R-:W-:-:S02]  /*2170*/  @!P3 IMAD.MOV R5, RZ, RZ, -R5 ;  /* 0x000000ffff05b224 */ /* 0x000fc400078e0a05 */
[----:B------:R-:W-:Y:S01]  /*2180*/  @!P2 LOP3.LUT R5, RZ, R171, RZ, 0x33, !PT ;  /* 0x000000abff05a212 */ /* 0x000fe200078e33ff */
[----:B------:R-:W-:Y:S01]  /*2190*/  VIADD R25, R168, 0xffffffff ;  /* 0xffffffffa8197836 */ /* 0x000fe20000000000 */
[----:B------:R-:W-:Y:S01]  /*21a0*/  LOP3.LUT R171, R2, 0x10, RZ, 0x3c, !PT ;  /* 0x0000001002ab7812 */ /* 0x000fe200078e3cff */
[--C-:B------:R-:W-:Y:S01]  /*21b0*/  @!P4 IMAD.IADD R68, R68, 0x1, -R3.reuse ;  /* 0x000000014444c824 */ /* 0x100fe200078e0a03 */
[----:B------:R-:W-:Y:S01]  /*21c0*/  ISETP.GE.AND P4, PT, R13, RZ, PT ;  /* 0x000000ff0d00720c */ /* 0x000fe20003f86270 */
[----:B------:R-:W-:Y:S01]  /*21d0*/  IMAD R169, R5, R169, RZ ;  /* 0x000000a905a97224 */ /* 0x000fe200078e02ff */
[----:B------:R-:W-:Y:S01]  /*21e0*/  LOP3.LUT R5, R2, 0x20, RZ, 0x3c, !PT ;  /* 0x0000002002057812 */ /* 0x000fe200078e3cff */
[----:B------:R-:W-:Y:S01]  /*21f0*/  @!P0 IMAD.MOV R56, RZ, RZ, -R56 ;  /* 0x000000ffff388224 */ /* 0x000fe200078e0a38 */
[----:B------:R-:W-:Y:S01]  /*2200*/  ISETP.GT.U32.AND P0, PT, R3, R66, PT ;  /* 0x000000420300720c */ /* 0x000fe20003f04070 */
[----:B------:R-:W-:Y:S02]  /*2210*/  IMAD.SHL.U32 R178, R169, 0x4, RZ ;  /* 0x00000004a9b27824 */ /* 0x000fe400078e00ff */
[----:B------:R-:W-:Y:S01]  /*2220*/  @!P1 IMAD.IADD R8, R8, 0x1, -R3 ;  /* 0x0000000108089824 */ /* 0x000fe200078e0a03 */
[----:B------:R-:W-:Y:S01]  /*2230*/  ISETP.GE.AND P1, PT, R33, RZ, PT ;  /* 0x000000ff2100720c */ /* 0x000fe20003f26270 */
[----:B------:R-:W-:Y:S01]  /*2240*/  @!P6 IMAD.MOV R60, RZ, RZ, -R60 ;  /* 0x000000ffff3ce224 */ /* 0x000fe200078e0a3c */
[----:B------:R-:W-:Y:S01]  /*2250*/  IADD3 R150, P2, R178, UR6, RZ ;  /* 0x00000006b2967c10 */ /* 0x000fe2000ff5e0ff */
[----:B------:R-:W-:-:S02]  /*2260*/  IMAD.MOV.U32 R4, RZ, RZ, R8 ;  /* 0x000000ffff047224 */ /* 0x000fc400078e0008 */
[----:B------:R-:W-:Y:S01]  /*2270*/  @!P4 IMAD.MOV R68, RZ, RZ, -R68 ;  /* 0x000000ffff44c224 */ /* 0x000fe200078e0a44 */
[----:B------:R-:W-:Y:S01]  /*2280*/  LEA.HI.X.SX32 R151, R169, UR7, 0x2, P2 ;  /* 0x00000007a9977c11 */ /* 0x000fe200090f16ff */
[----:B------:R-:W-:Y:S01]  /*2290*/  VIADD R183, R171, UR8 ;  /* 0x00000008abb77c36 */ /* 0x000fe20008000000 */
[-C--:B------:R-:W-:Y:S01]  /*22a0*/  LEA R92, P4, R158, R150.reuse, 0x3 ;  /* 0x000000969e5c7211 */ /* 0x080fe200078818ff */
[----:B------:R-:W-:Y:S01]  /*22b0*/  @!P0 IMAD.IADD R66, R66, 0x1, -R3 ;  /* 0x0000000142428824 */ /* 0x000fe200078e0a03 */
[-C--:B------:R-:W-:Y:S01]  /*22c0*/  IADD3 R90, P2, R206, R150.reuse, RZ ;  /* 0x00000096ce5a7210 */ /* 0x080fe20007f5e0ff */
[----:B------:R-:W-:Y:S01]  /*22d0*/  VIADD R181, R5, UR8 ;  /* 0x0000000805b57c36 */ /* 0x000fe20008000000 */
[-C--:B------:R-:W-:Y:S01]  /*22e0*/  LEA.HI.X.SX32 R93, R238, R151.reuse, 0x2, P4 ;  /* 0x00000097ee5d7211 */ /* 0x080fe200020f16ff */
[----:B------:R-:W-:Y:S01]  /*22f0*/  @!P1 IMAD.MOV R4, RZ, RZ, -R4 ;  /* 0x000000ffff049224 */ /* 0x000fe200078e0a04 */
[----:B------:R-:W-:Y:S01]  /*2300*/  LEA R96, P4, R158, R150, 0x4 ;  /* 0x000000969e607211 */ /* 0x000fe200078820ff */
[----:B------:R-:W-:Y:S01]  /*2310*/  VIADD R29, R168, 0xffffffc9 ;  /* 0xffffffc9a81d7836 */ /* 0x000fe20000000000 */
[-C--:B------:R-:W-:Y:S01]  /*2320*/  LEA.HI.X.SX32 R91, R158, R151.reuse, 0x2, P2 ;  /* 0x000000979e5b7211 */ /* 0x080fe200010f16ff */
[----:B------:R-:W-:Y:S01]  /*2330*/  VIADD R33, R168, 0xffffffc5 ;  /* 0xffffffc5a8217836 */ /* 0x000fe20000000000 */
[----:B------:R-:W-:-:S02]  /*2340*/  LEA.HI.X.SX32 R97, R206, R151, 0x2, P4 ;  /* 0x00000097ce617211 */ /* 0x000fc400020f16ff */
[-C--:B------:R-:W-:Y:S02]  /*2350*/  IADD3 R100, P4, R210, R150.reuse, RZ ;  /* 0x00000096d2647210 */ /* 0x080fe40007f9e0ff */
[-C--:B------:R-:W-:Y:S02]  /*2360*/  IADD3 R94, P2, R212, R150.reuse, RZ ;  /* 0x00000096d45e7210 */ /* 0x080fe40007f5e0ff */
[-C--:B------:R-:W-:Y:S02]  /*2370*/  LEA.HI.X.SX32 R101, R235, R151.reuse, 0x2, P4 ;  /* 0x00000097eb657211 */ /* 0x080fe400020f16ff */
[----:B------:R-:W-:Y:S02]  /*2380*/  LEA R104, P4, R158, R150, 0x5 ;  /* 0x000000969e687211 */ /* 0x000fe400078828ff */
[-C--:B------:R-:W-:Y:S02]  /*2390*/  LEA.HI.X.SX32 R95, R237, R151.reuse, 0x2, P2 ;  /* 0x00000097ed5f7211 */ /* 0x080fe400010f16ff */
[----:B------:R-:W-:-:S02]  /*23a0*/  LEA.HI.X.SX32 R105, R233, R151, 0x2, P4 ;  /* 0x00000097e9697211 */ /* 0x000fc400020f16ff */
[-C--:B------:R-:W-:Y:S02]  /*23b0*/  IADD3 R108, P4, R109, R150.reuse, RZ ;  /* 0x000000966d6c7210 */ /* 0x080fe40007f9e0ff */
[-C--:B------:R-:W-:Y:S02]  /*23c0*/  IADD3 R98, P2, R211, R150.reuse, RZ ;  /* 0x00000096d3627210 */ /* 0x080fe40007f5e0ff */
[-C--:B------:R-:W-:Y:S02]  /*23d0*/  LEA.HI.X.SX32 R109, R231, R151.reuse, 0x2, P4 ;  /* 0x00000097e76d7211 */ /* 0x080fe400020f16ff */
[----:B------:R-:W-:Y:S02]  /*23e0*/  LEA.HI.X.SX32 R99, R236, R151, 0x2, P2 ;  /* 0x00000097ec637211 */ /* 0x000fe400010f16ff */
[-C--:B------:R-:W-:Y:S02]  /*23f0*/  IADD3 R112, P4, R113, R150.reuse, RZ ;  /* 0x0000009671707210 */ /* 0x080fe40007f9e0ff */
[----:B------:R-:W-:-:S02]  /*2400*/  IADD3 R102, P2, R209, R150, RZ ;  /* 0x00000096d1667210 */ /* 0x000fc40007f5e0ff */
[-C--:B------:R-:W-:Y:S02]  /*2410*/  LEA.HI.X.SX32 R113, R212, R151.reuse, 0x2, P4 ;  /* 0x00000097d4717211 */ /* 0x080fe400020f16ff */
[-C--:B------:R-:W-:Y:S02]  /*2420*/  LEA.HI.X.SX32 R103, R234, R151.reuse, 0x2, P2 ;  /* 0x00000097ea677211 */ /* 0x080fe400010f16ff */
[-C--:B------:R-:W-:Y:S02]  /*2430*/  IADD3 R116, P4, R117, R150.reuse, RZ ;  /* 0x0000009675747210 */ /* 0x080fe40007f9e0ff */
[----:B------:R-:W-:Y:S02]  /*2440*/  IADD3 R106, P2, R107, R150, RZ ;  /* 0x000000966b6a7210 */ /* 0x000fe40007f5e0ff */
[-C--:B------:R-:W-:Y:S02]  /*2450*/  LEA.HI.X.SX32 R117, R228, R151.reuse, 0x2, P4 ;  /* 0x00000097e4757211 */ /* 0x080fe400020f16ff */
[----:B------:R-:W-:-:S02]  /*2460*/  LEA.HI.X.SX32 R107, R232, R151, 0x2, P2 ;  /* 0x00000097e86b7211 */ /* 0x000fc400010f16ff */
[-C--:B------:R-:W-:Y:S02]  /*2470*/  LEA R120, P4, R158, R150.reuse, 0x6 ;  /* 0x000000969e787211 */ /* 0x080fe400078830ff */
[-C--:B------:R-:W-:Y:S02]  /*2480*/  IADD3 R110, P2, R111, R150.reuse, RZ ;  /* 0x000000966f6e7210 */ /* 0x080fe40007f5e0ff */
[-C--:B------:R-:W-:Y:S02]  /*2490*/  LEA.HI.X.SX32 R121, R226, R151.reuse, 0x2, P4 ;  /* 0x00000097e2797211 */ /* 0x080fe400020f16ff */
[----:B------:R-:W-:Y:S02]  /*24a0*/  LEA.HI.X.SX32 R111, R230, R151, 0x2, P2 ;  /* 0x00000097e66f7211 */ /* 0x000fe400010f16ff */
[-C--:B------:R-:W-:Y:S02]  /*24b0*/  IADD3 R124, P4, R125, R150.reuse, RZ ;  /* 0x000000967d7c7210 */ /* 0x080fe40007f9e0ff */
[----:B------:R-:W-:-:S02]  /*24c0*/  IADD3 R114, P2, R115, R150, RZ ;  /* 0x0000009673727210 */ /* 0x000fc40007f5e0ff */
[-C--:B------:R-:W-:Y:S02]  /*24d0*/  LEA.HI.X.SX32 R125, R224, R151.reuse, 0x2, P4 ;  /* 0x00000097e07d7211 */ /* 0x080fe400020f16ff */
[----:B------:R-:W-:Y:S02]  /*24e0*/  ISETP.GE.AND P0, PT, R31, RZ, PT ;  /* 0x000000ff1f00720c */ /* 0x000fe40003f06270 */
[-C--:B------:R-:W-:Y:S02]  /*24f0*/  LEA.HI.X.SX32 R115, R229, R151.reuse, 0x2, P2 ;  /* 0x00000097e5737211 */ /* 0x080fe400010f16ff */
[-C--:B------:R-:W-:Y:S02]  /*2500*/  IADD3 R128, P4, R129, R150.reuse, RZ ;  /* 0x0000009681807210 */ /* 0x080fe40007f9e0ff */
[----:B------:R-:W-:Y:S02]  /*2510*/  IADD3 R118, P2, R119, R150, RZ ;  /* 0x0000009677767210 */ /* 0x000fe40007f5e0ff */
[----:B------:R-:W-:-:S02]  /*2520*/  LEA.HI.X.SX32 R129, R211, R151, 0x2, P4 ;  /* 0x00000097d3817211 */ /* 0x000fc400020f16ff */
[-C--:B------:R-:W-:Y:S02]  /*2530*/  LEA.HI.X.SX32 R119, R227, R151.reuse, 0x2, P2 ;  /* 0x00000097e3777211 */ /* 0x080fe400010f16ff */
[-C--:B------:R-:W-:Y:S01]  /*2540*/  IADD3 R132, P4, R133, R150.reuse, RZ ;  /* 0x0000009685847210 */ /* 0x080fe20007f9e0ff */
[----:B------:R-:W-:Y:S01]  /*2550*/  @!P0 IMAD.MOV R66, RZ, RZ, -R66 ;  /* 0x000000ffff428224 */ /* 0x000fe200078e0a42 */
[-C--:B------:R-:W-:Y:S02]  /*2560*/  IADD3 R122, P2, R123, R150.reuse, RZ ;  /* 0x000000967b7a7210 */ /* 0x080fe40007f5e0ff */
[-C--:B------:R-:W-:Y:S02]  /*2570*/  LEA.HI.X.SX32 R133, R220, R151.reuse, 0x2, P4 ;  /* 0x00000097dc857211 */ /* 0x080fe400020f16ff */
[----:B------:R-:W-:Y:S02]  /*2580*/  LEA.HI.X.SX32 R123, R225, R151, 0x2, P2 ;  /* 0x00000097e17b7211 */ /* 0x000fe400010f16ff */
[----:B------:R-:W-:-:S02]  /*2590*/  IADD3 R136, P4, R137, R150, RZ ;  /* 0x0000009689887210 */ /* 0x000fc40007f9e0ff */
[-C--:B------:R-:W-:Y:S02]  /*25a0*/  IADD3 R126, P2, R127, R150.reuse, RZ ;  /* 0x000000967f7e7210 */ /* 0x080fe40007f5e0ff */
[----:B------:R-:W-:Y:S02]  /*25b0*/  LOP3.LUT R3, RZ, R153, RZ, 0x33, !PT ;  /* 0x00000099ff037212 */ /* 0x000fe400078e33ff */
[-C--:B------:R-:W-:Y:S02]  /*25c0*/  LEA.HI.X.SX32 R137, R210, R151.reuse, 0x2, P4 ;  /* 0x00000097d2897211 */ /* 0x080fe400020f16ff */
[----:B------:R-:W-:Y:S02]  /*25d0*/  LEA.HI.X.SX32 R127, R223, R151, 0x2, P2 ;  /* 0x00000097df7f7211 */ /* 0x000fe400010f16ff */
[-C--:B------:R-:W-:Y:S02]  /*25e0*/  IADD3 R140, P4, R141, R150.reuse, RZ ;  /* 0x000000968d8c7210 */ /* 0x080fe40007f9e0ff */
[----:B------:R-:W-:-:S02]  /*25f0*/  IADD3 R130, P2, R131, R150, RZ ;  /* 0x0000009683827210 */ /* 0x000fc40007f5e0ff */
[C---:B------:R-:W-:Y:S02]  /*2600*/  SEL R167, R3.reuse, R12, !P5 ;  /* 0x0000000c03a77207 */ /* 0x040fe40006800000 */
[C---:B------:R-:W-:Y:S02]  /*2610*/  SEL R166, R3.reuse, R14, !P5 ;  /* 0x0000000e03a67207 */ /* 0x040fe40006800000 */
[----:B------:R-:W-:Y:S01]  /*2620*/  SEL R165, R3, R16, !P5 ;  /* 0x0000001003a57207 */ /* 0x000fe20006800000 */
[----:B------:R-:W-:Y:S01]  /*2630*/  IMAD R167, R167, UR9, RZ ;  /* 0x00000009a7a77c24 */ /* 0x000fe2000f8e02ff */
[C---:B------:R-:W-:Y:S01]  /*2640*/  SEL R163, R3.reuse, R20, !P5 ;  /* 0x0000001403a37207 */ /* 0x040fe20006800000 */
[----:B------:R-:W-:Y:S01]  /*2650*/  IMAD R166, R166, UR9, RZ ;  /* 0x00000009a6a67c24 */ /* 0x000fe2000f8e02ff */
[----:B------:R-:W-:Y:S01]  /*2660*/  SEL R162, R3, R22, !P5 ;  /* 0x0000001603a27207 */ /* 0x000fe20006800000 */
[----:B------:R-:W-:Y:S01]  /*2670*/  IMAD R165, R165, UR9, RZ ;  /* 0x00000009a5a57c24 */ /* 0x000fe2000f8e02ff */
[----:B------:R-:W-:Y:S01]  /*2680*/  SEL R23, R3, R10, !P5 ;  /* 0x0000000a03177207 */ /* 0x000fe20006800000 */
[----:B------:R-:W-:Y:S01]  /*2690*/  IMAD R163, R163, UR9, RZ ;  /* 0x00000009a3a37c24 */ /* 0x000fe2000f8e02ff */
[C---:B------:R-:W-:Y:S01]  /*26a0*/  SEL R26, R3.reuse, R26, !P5 ;  /* 0x0000001a031a7207 */ /* 0x040fe20006800000 */
[----:B------:R-:W-:Y:S01]  /*26b0*/  IMAD R162, R162, UR9, RZ ;  /* 0x00000009a2a27c24 */ /* 0x000fe2000f8e02ff */
[C---:B------:R-:W-:Y:S01]  /*26c0*/  SEL R164, R3.reuse, R18, !P5 ;  /* 0x0000001203a47207 */ /* 0x040fe20006800000 */
[C---:B------:R-:W-:Y:S01]  /*26d0*/  VIADD R18, R168.reuse, 0xfffffffb ;  /* 0xfffffffba8127836 */ /* 0x040fe20000000000 */
[----:B------:R-:W-:Y:S01]  /*26e0*/  SEL R161, R3, R24, !P5 ;  /* 0x0000001803a17207 */ /* 0x000fe20006800000 */
[----:B------:R-:W-:Y:S01]  /*26f0*/  IMAD R23, R23, UR9, RZ ;  /* 0x0000000917177c24 */ /* 0x000fe2000f8e02ff */
[C---:B------:R-:W-:Y:S01]  /*2700*/  SEL R160, R3.reuse, R28, !P5 ;  /* 0x0000001c03a07207 */ /* 0x040fe20006800000 */
[----:B------:R-:W-:Y:S01]  /*2710*/  VIADD R28, R168, 0xffffffce ;  /* 0xffffffcea81c7836 */ /* 0x000fe20000000000 */
[C---:B------:R-:W-:Y:S01]  /*2720*/  SEL R157, R3.reuse, R30, !P5 ;  /* 0x0000001e039d7207 */ /* 0x040fe20006800000 */
[----:B------:R-:W-:Y:S01]  /*2730*/  IMAD R164, R164, UR9, RZ ;  /* 0x00000009a4a47c24 */ /* 0x000fe2000f8e02ff */
[C---:B------:R-:W-:Y:S01]  /*2740*/  SEL R19, R3.reuse, R32, !P5 ;  /* 0x0000002003137207 */ /* 0x040fe20006800000 */
[----:B------:R-:W-:Y:S01]  /*2750*/  VIADD R32, R168, 0xffffffca ;  /* 0xffffffcaa8207836 */ /* 0x000fe20000000000 */
[C---:B------:R-:W-:Y:S01]  /*2760*/  SEL R20, R3.reuse, R34, !P5 ;  /* 0x0000002203147207 */ /* 0x040fe20006800000 */
[----:B------:R-:W-:Y:S01]  /*2770*/  IMAD R160, R160, UR9, RZ ;  /* 0x00000009a0a07c24 */ /* 0x000fe2000f8e02ff */
[C---:B------:R-:W-:Y:S01]  /*2780*/  SEL R21, R3.reuse, R36, !P5 ;  /* 0x0000002403157207 */ /* 0x040fe20006800000 */
[C---:B------:R-:W-:Y:S01]  /*2790*/  VIADD R36, R168.reuse, 0xffffffc6 ;  /* 0xffffffc6a8247836 */ /* 0x040fe20000000000 */
[----:B------:R-:W-:Y:S01]  /*27a0*/  SEL R22, R3, R38, !P5 ;  /* 0x0000002603167207 */ /* 0x000fe20006800000 */
[----:B------:R-:W-:Y:S01]  /*27b0*/  IMAD R19, R19, UR9, RZ ;  /* 0x0000000913137c24 */ /* 0x000fe2000f8e02ff */
[C---:B-1----:R-:W-:Y:S01]  /*27c0*/  SEL R152, R3.reuse, R40, !P5 ;  /* 0x0000002803987207 */ /* 0x042fe20006800000 */
[C---:B------:R-:W-:Y:S01]  /*27d0*/  VIADD R40, R168.reuse, 0xffffffc2 ;  /* 0xffffffc2a8287836 */ /* 0x040fe20000000000 */
[----:B------:R-:W-:Y:S01]  /*27e0*/  SEL R153, R3, R42, !P5 ;  /* 0x0000002a03997207 */ /* 0x000fe20006800000 */
        /* <DEDUP_REMOVED lines=17> */
[----:B------:R-:W-:Y:S01]  /*2900*/  SEL R9, R3, R60, !P5 ;  /* 0x0000003c03097207 */ /* 0x000fe20006800000 */
        /* <DEDUP_REMOVED lines=11> */
[----:B------:R-:W-:Y:S01]  /*29c0*/  SEL R6, R3, R70, !P5 ;  /* 0x0000004603067207 */ /* 0x000fe20006800000 */
[----:B------:R-:W-:Y:S01]  /*29d0*/  VIADD R3, R168, 0xfffffffd ;  /* 0xfffffffda8037836 */ /* 0x000fe20000000000 */
[-C--:B------:R-:W-:Y:S01]  /*29e0*/  LEA.HI.X.SX32 R141, R217, R151.reuse, 0x2, P4 ;  /* 0x00000097d98d7211 */ /* 0x080fe200020f16ff */
[----:B------:R-:W-:Y:S01]  /*29f0*/  IMAD R14, R14, UR9, RZ ;  /* 0x000000090e0e7c24 */ /* 0x000fe2000f8e02ff */
[-C--:B------:R-:W-:Y:S01]  /*2a00*/  LEA.HI.X.SX32 R131, R221, R151.reuse, 0x2, P2 ;  /* 0x00000097dd837211 */ /* 0x080fe200010f16ff */
[----:B------:R-:W-:Y:S01]  /*2a10*/  IMAD R20, R20, UR9, RZ ;  /* 0x0000000914147c24 */ /* 0x000fe2000f8e02ff */
[-C--:B------:R-:W-:Y:S01]  /*2a20*/  IADD3 R144, P4, R145, R150.reuse, RZ ;  /* 0x0000009691907210 */ /* 0x080fe20007f9e0ff */
[----:B------:R-:W-:Y:S01]  /*2a30*/  IMAD R22, R22, UR9, RZ ;  /* 0x0000000916167c24 */ /* 0x000fe2000f8e02ff */
[-C--:B------:R-:W-:Y:S01]  /*2a40*/  IADD3 R134, P2, R135, R150.reuse, RZ ;  /* 0x0000009687867210 */ /* 0x080fe20007f5e0ff */
[----:B------:R-:W-:Y:S01]  /*2a50*/  IMAD R152, R152, UR9, RZ ;  /* 0x0000000998987c24 */ /* 0x000fe2000f8e02ff */
[----:B------:R-:W-:Y:S01]  /*2a60*/  ISETP.GE.U32.AND P0, PT, R25, 0x7fffffe0, PT ;  /* 0x7fffffe01900780c */ /* 0x000fe20003f06070 */
[----:B------:R-:W-:Y:S01]  /*2a70*/  IMAD R25, R158, 0x7c, RZ ;  /* 0x0000007c9e197824 */ /* 0x000fe200078e02ff */
[----:B------:R-:W-:Y:S01]  /*2a80*/  ISETP.GE.U32.AND P5, PT, R3, 0x7fffffde, PT ;  /* 0x7fffffde0300780c */ /* 0x000fe20003fa6070 */
        /* <DEDUP_REMOVED lines=10> */
[----:B------:R-:W-:Y:S01]  /*2b30*/  @!PT LDS RZ, [RZ] ;  /* 0x00000000fffff984 */ /* 0x000fe20000000800 */
[----:B------:R-:W-:Y:S01]  /*2b40*/  @!PT LDS RZ, [RZ] ;  /* 0x00000000fffff984 */ /* 0x000fe20000000800 */
[----:B------:R-:W-:Y:S01]  /*2b50*/  @!PT LDS RZ, [RZ] ;  /* 0x00000000fffff984 */ /* 0x000fe20000000800 */
[----:B------:R1:W-:Y:S01]  /*2b60*/  LDGSTS.E [R185], desc[UR16][R150.64], !P0 ;  /* 0x0000000096b97fae */ /* 0x0003e2000c121850 */
[-C--:B------:R-:W-:Y:S01]  /*2b70*/  LEA.HI.X.SX32 R149, R214, R151.reuse, 0x2, P4 ;  /* 0x00000097d6957211 */ /* 0x080fe200020f16ff */
[----:B------:R-:W-:Y:S01]  /*2b80*/  VIADD R27, R168, 0xffffffcc ;  /* 0xffffffcca81b7836 */ /* 0x000fe20000000000 */
[-C--:B------:R-:W-:Y:S01]  /*2b90*/  LEA.HI.X.SX32 R139, R218, R151.reuse, 0x2, P2 ;  /* 0x00000097da8b7211 */ /* 0x080fe200010f16ff */
[----:B------:R-:W-:Y:S01]  /*2ba0*/  IMAD R9, R9, UR9, RZ ;  /* 0x0000000909097c24 */ /* 0x000fe2000f8e02ff */
[----:B------:R-:W-:Y:S01]  /*2bb0*/  ISETP.GE.U32.AND P4, PT, R3, 0x7fffffdb, PT ;  /* 0x7fffffdb0300780c */ /* 0x000fe20003f86070 */
[----:B------:R-:W-:Y:S01]  /*2bc0*/  VIADD R3, R168, 0xfffffff8 ;  /* 0xfffffff8a8037836 */ /* 0x000fe20000000000 */
[-C--:B------:R-:W-:Y:S01]  /*2bd0*/  IADD3 R142, P2, R143, R150.reuse, RZ ;  /* 0x000000968f8e7210 */ /* 0x080fe20007f5e0ff */
[----:B------:R-:W-:Y:S01]  /*2be0*/  IMAD R8, R8, UR9, RZ ;  /* 0x0000000908087c24 */ /* 0x000fe2000f8e02ff */
[----:B------:R-:W-:Y:S01]  /*2bf0*/  ISETP.GE.U32.AND P6, PT, R4, 0x7fffffdd, PT ;  /* 0x7fffffdd0400780c */ /* 0x000fe20003fc6070 */
[----:B------:R-:W-:Y:S01]  /*2c00*/  VIADD R4, R168, 0xfffffff9 ;  /* 0xfffffff9a8047836 */ /* 0x000fe20000000000 */
[-C--:B------:R-:W-:Y:S01]  /*2c10*/  LEA.HI.X.SX32 R143, R216, R151.reuse, 0x2, P2 ;  /* 0x00000097d88f7211 */ /* 0x080fe200010f16ff */
[----:B------:R2:W-:Y:S01]  /*2c20*/  LDGSTS.E [R185+0x4], desc[UR16][R90.64], !P1 ;  /* 0x000040005ab97fae */ /* 0x0005e2000c921850 */
[-C--:B------:R-:W-:Y:S01]  /*2c30*/  IADD3 R146, P2, R147, R150.reuse, RZ ;  /* 0x0000009693927210 */ /* 0x080fe20007f5e0ff */
[----:B------:R-:W-:Y:S01]  /*2c40*/  IMAD R7, R7, UR9, RZ ;  /* 0x0000000907077c24 */ /* 0x000fe2000f8e02ff */
[----:B------:R-:W-:Y:S01]  /*2c50*/  ISETP.GE.U32.AND P0, PT, R3, 0x7fffffd9, PT ;  /* 0x7fffffd90300780c */ /* 0x000fe20003f06070 */
[----:B------:R-:W-:Y:S01]  /*2c60*/  VIADD R3, R168, 0xfffffff6 ;  /* 0xfffffff6a8037836 */ /* 0x000fe20000000000 */
[----:B------:R-:W-:Y:S01]  /*2c70*/  ISETP.GE.U32.AND P3, PT, R18, 0x7fffffdc, PT ;  /* 0x7fffffdc1200780c */ /* 0x000fe20003f66070 */
[----:B------:R3:W-:Y:S01]  /*2c80*/  LDGSTS.E [R185+0x8], desc[UR16][R92.64], !P5 ;  /* 0x000080005cb97fae */ /* 0x0007e2000e921850 */
[-C--:B------:R-:W-:Y:S01]  /*2c90*/  LEA.HI.X.SX32 R147, R215, R151.reuse, 0x2, P2 ;  /* 0x00000097d7937211 */ /* 0x080fe200010f16ff */
[C---:B------:R-:W-:Y:S01]  /*2ca0*/  VIADD R18, R168.reuse, 0x1f ;  /* 0x0000001fa8127836 */ /* 0x040fe20000000000 */
[----:B------:R-:W-:Y:S01]  /*2cb0*/  IADD3 R24, P2, R25, R150, RZ ;  /* 0x0000009619187210 */ /* 0x000fe20007f5e0ff */
[----:B------:R4:W-:Y:S01]  /*2cc0*/  LDGSTS.E [R185+0xc], desc[UR16][R94.64], !P6 ;  /* 0x0000c0005eb97fae */ /* 0x0009e2000f121850 */
[----:B------:R-:W-:Y:S01]  /*2cd0*/  ISETP.GE.U32.AND P5, PT, R3, 0x7fffffd7, PT ;  /* 0x7fffffd70300780c */ /* 0x000fe20003fa6070 */
[----:B------:R-:W-:Y:S01]  /*2ce0*/  VIADD R3, R168, 0xfffffff5 ;  /* 0xfffffff5a8037836 */ /* 0x000fe20000000000 */
[----:B------:R-:W-:Y:S01]  /*2cf0*/  LEA.HI.X.SX32 R25, R213, R151, 0x2, P2 ;  /* 0x00000097d5197211 */ /* 0x000fe200010f16ff */
[----:B------:R-:W-:Y:S01]  /*2d00*/  IMAD R6, R6, UR9, RZ ;  /* 0x0000000906067c24 */ /* 0x000fe2000f8e02ff */
[----:B------:R-:W-:Y:S01]  /*2d10*/  ISETP.GE.U32.AND P2, PT, R4, 0x7fffffda, PT ;  /* 0x7fffffda0400780c */ /* 0x000fe20003f46070 */
[C---:B------:R-:W-:Y:S01]  /*2d20*/  VIADD R4, R168.reuse, 0xfffffff7 ;  /* 0xfffffff7a8047836 */ /* 0x040fe20000000000 */
[----:B------:R-:W-:Y:S01]  /*2d30*/  ISETP.GE.U32.AND P6, PT, R3, 0x7fffffd6, PT ;  /* 0x7fffffd60300780c */ /* 0x000fe20003fc6070 */
[----:B------:R-:W-:Y:S01]  /*2d40*/  VIADD R3, R168, 0xfffffff4 ;  /* 0xfffffff4a8037836 */ /* 0x000fe20000000000 */
[----:B------:R5:W-:Y:S01]  /*2d50*/  LDGSTS.E [R183], desc[UR16][R96.64], !P3 ;  /* 0x0000000060b77fae */ /* 0x000be2000d921850 */
[----:B------:R-:W-:-:S02]  /*2d60*/  LOP3.LUT R5, R2, 0x30, RZ, 0x3c, !PT ;  /* 0x0000003002057812 */ /* 0x000fc400078e3cff */
[----:B------:R-:W-:Y:S01]  /*2d70*/  ISETP.GE.U32.AND P1, PT, R4, 0x7fffffd8, PT ;  /* 0x7fffffd80400780c */ /* 0x000fe20003f26070 */
[----:B------:R5:W-:Y:S01]  /*2d80*/  LDGSTS.E [R183+0x4], desc[UR16][R98.64], !P4 ;  /* 0x0000400062b77fae */ /* 0x000be2000e121850 */
[----:B------:R-:W-:Y:S01]  /*2d90*/  ISETP.GE.U32.AND P3, PT, R3, 0x7fffffd5, PT ;  /* 0x7fffffd50300780c */ /* 0x000fe20003f66070 */
[----:B------:R-:W-:Y:S01]  /*2da0*/  VIADD R3, R168, 0xfffffff2 ;  /* 0xfffffff2a8037836 */ /* 0x000fe20000000000 */
[----:B------:R-:W-:Y:S01]  /*2db0*/  LOP3.LUT R171, R2, 0x40, RZ, 0x3c, !PT ;  /* 0x0000004002ab7812 */ /* 0x000fe200078e3cff */
[C---:B------:R-:W-:Y:S01]  /*2dc0*/  VIADD R4, R168.reuse, 0xfffffff3 ;  /* 0xfffffff3a8047836 */ /* 0x040fe20000000000 */
[----:B------:R5:W-:Y:S01]  /*2dd0*/  LDGSTS.E [R183+0x8], desc[UR16][R100.64], !P2 ;  /* 0x0000800064b77fae */ /* 0x000be2000d121850 */
[----:B------:R-:W-:Y:S01]  /*2de0*/  VIADD R179, R5, UR8 ;  /* 0x0000000805b37c36 */ /* 0x000fe20008000000 */
[----:B------:R-:W-:Y:S01]  /*2df0*/  ISETP.GE.U32.AND P2, PT, R3, 0x7fffffd3, PT ;  /* 0x7fffffd30300780c */ /* 0x000fe20003f46070 */
[----:B------:R-:W-:Y:S01]  /*2e00*/  VIADD R3, R168, 0xfffffff1 ;  /* 0xfffffff1a8037836 */ /* 0x000fe20000000000 */
[----:B------:R5:W-:Y:S01]  /*2e10*/  LDGSTS.E [R183+0xc], desc[UR16][R102.64], !P0 ;  /* 0x0000c00066b77fae */ /* 0x000be2000c121850 */
[----:B------:R-:W-:Y:S01]  /*2e20*/  ISETP.GE.U32.AND P4, PT, R4, 0x7fffffd4, PT ;  /* 0x7fffffd40400780c */ /* 0x000fe20003f86070 */
[----:B------:R-:W-:-:S02]  /*2e30*/  VIADD R4, R168, 0xffffffec ;  /* 0xffffffeca8047836 */ /* 0x000fc40000000000 */
[----:B------:R-:W-:Y:S01]  /*2e40*/  ISETP.GE.U32.AND P0, PT, R3, 0x7fffffd2, PT ;  /* 0x7fffffd20300780c */ /* 0x000fe20003f06070 */
[C---:B------:R-:W-:Y:S01]  /*2e50*/  VIADD R3, R168.reuse, 0xfffffff0 ;  /* 0xfffffff0a8037836 */ /* 0x040fe20000000000 */
[----:B------:R5:W-:Y:S01]  /*2e60*/  LDGSTS.E [R181], desc[UR16][R104.64], !P1 ;  /* 0x0000000068b57fae */ /* 0x000be2000c921850 */
[C---:B------:R-:W-:Y:S02]  /*2e70*/  VIADD R5, R168.reuse, 0xffffffe7 ;  /* 0xffffffe7a8057836 */ /* 0x040fe40000000000 */
[----:B------:R-:W-:Y:S01]  /*2e80*/  VIADD R173, R171, UR8 ;  /* 0x00000008abad7c36 */ /* 0x000fe20008000000 */
[----:B------:R-:W-:Y:S01]  /*2e90*/  ISETP.GE.U32.AND P1, PT, R3, 0x7fffffd1, PT ;  /* 0x7fffffd10300780c */ /* 0x000fe20003f26070 */
[----:B------:R-:W-:Y:S01]  /*2ea0*/  VIADD R3, R168, 0xffffffed ;  /* 0xffffffeda8037836 */ /* 0x000fe20000000000 */
[----:B------:R5:W-:Y:S01]  /*2eb0*/  LDGSTS.E [R181+0x4], desc[UR16][R106.64], !P5 ;  /* 0x000040006ab57fae */ /* 0x000be2000e921850 */
[----:B------:R-:W-:Y:S01]  /*2ec0*/  ISETP.GE.U32.AND P5, PT, R4, 0x7fffffcd, PT ;  /* 0x7fffffcd0400780c */ /* 0x000fe20003fa6070 */
[----:B------:R-:W-:-:S02]  /*2ed0*/  VIADD R4, R168, 0xffffffe8 ;  /* 0xffffffe8a8047836 */ /* 0x000fc40000000000 */
[----:B------:R5:W-:Y:S01]  /*2ee0*/  LDGSTS.E [R181+0x8], desc[UR16][R108.64], !P6 ;  /* 0x000080006cb57fae */ /* 0x000be2000f121850 */
[----:B------:R-:W-:Y:S01]  /*2ef0*/  ISETP.GE.U32.AND P6, PT, R3, 0x7fffffce, PT ;  /* 0x7fffffce0300780c */ /* 0x000fe20003fc6070 */
[----:B------:R-:W-:Y:S01]  /*2f00*/  VIADD R3, R168, 0xffffffee ;  /* 0xffffffeea8037836 */ /* 0x000fe20000000000 */
[----:B------:R-:W-:Y:S01]  /*2f10*/  SEL R39, RZ, 0x1, P5 ;  /* 0x00000001ff277807 */ /* 0x000fe20002800000 */
[----:B------:R5:W-:Y:S01]  /*2f20*/  LDGSTS.E [R181+0xc], desc[UR16][R110.64], !P3 ;  /* 0x0000c0006eb57fae */ /* 0x000be2000d921850 */
[----:B------:R-:W-:Y:S01]  /*2f30*/  ISETP.GE.U32.AND P5, PT, R4, 0x7fffffc9, PT ;  /* 0x7fffffc90400780c */ /* 0x000fe20003fa6070 */
[C---:B------:R-:W-:Y:S01]  /*2f40*/  VIADD R4, R168.reuse, 0xffffffea ;  /* 0xffffffeaa8047836 */ /* 0x040fe20000000000 */
[----:B------:R-:W-:Y:S01]  /*2f50*/  ISETP.GE.U32.AND P3, PT, R3, 0x7fffffcf, PT ;  /* 0x7fffffcf0300780c */ /* 0x000fe20003f66070 */
[----:B------:R-:W-:Y:S01]  /*2f60*/  VIADD R3, R168, 0xffffffef ;  /* 0xffffffefa8037836 */ /* 0x000fe20000000000 */
[----:B------:R5:W-:Y:S01]  /*2f70*/  LDGSTS.E [R179], desc[UR16][R112.64], !P4 ;  /* 0x0000000070b37fae */ /* 0x000be2000e121850 */
[----:B------:R-:W-:-:S02]  /*2f80*/  SEL R60, RZ, 0x1fffe, P6 ;  /* 0x0001fffeff3c7807 */ /* 0x000fc40003000000 */
[----:B------:R-:W-:Y:S01]  /*2f90*/  SEL R57, RZ, 0x4, P3 ;  /* 0x00000004ff397807 */ /* 0x000fe20001800000 */
[----:B------:R5:W-:Y:S01]  /*2fa0*/  LDGSTS.E [R179+0x4], desc[UR16][R114.64], !P2 ;  /* 0x0000400072b37fae */ /* 0x000be2000d121850 */
[----:B------:R-:W-:Y:S01]  /*2fb0*/  ISETP.GE.U32.AND P4, PT, R3, 0x7fffffd0, PT ;  /* 0x7fffffd00300780c */ /* 0x000fe20003f86070 */
[----:B------:R-:W-:Y:S01]  /*2fc0*/  VIADD R3, R168, 0xffffffe9 ;  /* 0xffffffe9a8037836 */ /* 0x000fe20000000000 */
[----:B------:R-:W-:Y:S01]  /*2fd0*/  ISETP.GE.U32.AND P3, PT, R4, 0x7fffffcb, PT ;  /* 0x7fffffcb0400780c */ /* 0x000fe20003f66070 */
[C---:B------:R-:W-:Y:S01]  /*2fe0*/  VIADD R4, R168.reuse, 0xffffffe4 ;  /* 0xffffffe4a8047836 */ /* 0x040fe20000000000 */
[----:B------:R-:W-:Y:S01]  /*2ff0*/  SEL R58, RZ, 0x7fff8, P4 ;  /* 0x0007fff8ff3a7807 */ /* 0x000fe20002000000 */
[----:B------:R-:W-:Y:S01]  /*3000*/  IMAD.IADD R60, R39, 0x1, R60 ;  /* 0x00000001273c7824 */ /* 0x000fe200078e023c */
        /* <DEDUP_REMOVED lines=8> */
[----:B------:R-:W-:Y:S01]  /*3090*/  SEL R64, RZ, 0x1fffe, P6 ;  /* 0x0001fffeff407807 */ /* 0x000fe20003000000 */
[----:B------:R5:W-:Y:S01]  /*30a0*/  LDGSTS.E [R179+0xc], desc[UR16][R118.64], !P1 ;  /* 0x0000c00076b37fae */ /* 0x000be2000c921850 */
[----:B------:R-:W-:-:S02]  /*30b0*/  SEL R62, RZ, 0x7fff8, P4 ;  /* 0x0007fff8ff3e7807 */ /* 0x000fc40002000000 */
[----:B------:R-:W-:Y:S01]  /*30c0*/  ISETP.GE.U32.AND P6, PT, R3, 0x7fffffc6, PT ;  /* 0x7fffffc60300780c */ /* 0x000fe20003fc6070 */
[----:B------:R-:W-:Y:S01]  /*30d0*/  IMAD.IADD R59, R59, 0x1, R64 ;  /* 0x000000013b3b7824 */ /* 0x000fe200078e0240 */
[----:B------:R-:W-:Y:S02]  /*30e0*/  SEL R3, RZ, 0x4, P3 ;  /* 0x00000004ff037807 */ /* 0x000fe40001800000 */
[----:B------:R-:W-:Y:S01]  /*30f0*/  ISETP.GE.U32.AND P3, PT, R4, 0x7fffffc7, PT ;  /* 0x7fffffc70400780c */ /* 0x000fe20003f66070 */
[C---:B------:R-:W-:Y:S01]  /*3100*/  VIADD R4, R168.reuse, 0xffffffe1 ;  /* 0xffffffe1a8047836 */ /* 0x040fe20000000000 */
[----:B------:R-:W-:Y:S01]  /*3110*/  ISETP.GE.U32.AND P4, PT, R5, 0x7fffffc8, PT ;  /* 0x7fffffc80500780c */ /* 0x000fe20003f86070 */
[----:B------:R-:W-:Y:S01]  /*3120*/  VIADD R5, R168, 0xffffffe2 ;  /* 0xffffffe2a8057836 */ /* 0x000fe20000000000 */
[----:B------:R-:W-:Y:S02]  /*3130*/  SEL R63, RZ, 0x1, P5 ;  /* 0x00000001ff3f7807 */ /* 0x000fe40002800000 */
[----:B------:R-:W-:Y:S01]  /*3140*/  ISETP.GE.U32.AND P5, PT, R4, 0x7fffffc2, PT ;  /* 0x7fffffc20400780c */ /* 0x000fe20003fa6070 */
[----:B------:R-:W-:Y:S01]  /*3150*/  VIADD R4, R168, 0xffffffe3 ;  /* 0xffffffe3a8047836 */ /* 0x000fe20000000000 */
[----:B------:R-:W-:-:S02]  /*3160*/  SEL R68, RZ, 0x1fffe, P6 ;  /* 0x0001fffeff447807 */ /* 0x000fc40003000000 */
[----:B------:R-:W-:Y:S01]  /*3170*/  ISETP.GE.U32.AND P6, PT, R5, 0x7fffffc3, PT ;  /* 0x7fffffc30500780c */ /* 0x000fe20003fc6070 */
[----:B------:R-:W-:Y:S01]  /*3180*/  VIADD R5, R168, 0xffffffcd ;  /* 0xffffffcda8057836 */ /* 0x000fe20000000000 */
[----:B------:R-:W-:Y:S01]  /*3190*/  SEL R61, RZ, 0x4, P3 ;  /* 0x00000004ff3d7807 */ /* 0x000fe20001800000 */
[----:B------:R-:W-:Y:S01]  /*31a0*/  IMAD.IADD R63, R63, 0x1, R68 ;  /* 0x000000013f3f7824 */ /* 0x000fe200078e0244 */
[----:B------:R-:W-:Y:S01]  /*31b0*/  ISETP.GE.U32.AND P3, PT, R4, 0x7fffffc4, PT ;  /* 0x7fffffc40400780c */ /* 0x000fe20003f66070 */
[----:B------:R-:W-:Y:S01]  /*31c0*/  VIADD R4, R168, 0xffffffe0 ;  /* 0xffffffe0a8047836 */ /* 0x000fe20000000000 */
[----:B------:R-:W-:Y:S02]  /*31d0*/  SEL R65, RZ, 0x4, P6 ;  /* 0x00000004ff417807 */ /* 0x000fe40003000000 */
[----:B------:R-:W-:Y:S02]  /*31e0*/  ISETP.GT.AND P6, PT, R18, 0x1f, PT ;  /* 0x0000001f1200780c */ /* 0x000fe40003fc4270 */
[----:B------:R-:W-:-:S02]  /*31f0*/  SEL R66, RZ, 0x7fff8, P4 ;  /* 0x0007fff8ff427807 */ /* 0x000fc40002000000 */
[----:B------:R-:W-:Y:S02]  /*3200*/  SEL R72, RZ, 0x1fffe, P5 ;  /* 0x0001fffeff487807 */ /* 0x000fe40002800000 */
[----:B------:R-:W-:Y:S02]  /*3210*/  ISETP.GE.U32.AND P4, PT, R4, 0x7fffffc1, PT ;  /* 0x7fffffc10400780c */ /* 0x000fe40003f86070 */
[C---:B------:R-:W-:Y:S02]  /*3220*/  ISETP.GE.AND P5, PT, R170.reuse, R4, PT ;  /* 0x00000004aa00720c */ /* 0x040fe40003fa6270 */
[----:B------:R-:W-:Y:S02]  /*3230*/  SEL R70, RZ, 0x7fff8, P3 ;  /* 0x0007fff8ff467807 */ /* 0x000fe40001800000 */
[----:B------:R-:W-:Y:S02]  /*3240*/  ISETP.GE.AND P3, PT, R170, R168, PT ;  /* 0x000000a8aa00720c */ /* 0x000fe40003f66270 */
[----:B------:R-:W-:-:S02]  /*3250*/  SEL R4, RZ, 0x4, !P6 ;  /* 0x00000004ff047807 */ /* 0x000fc40007000000 */
[----:B------:R-:W-:Y:S02]  /*3260*/  ISETP.GE.U32.AND P6, PT, R27, 0x7fffffad, PT ;  /* 0x7fffffad1b00780c */ /* 0x000fe40003fc6070 */
[----:B------:R-:W-:Y:S02]  /*3270*/  SEL R4, R4, RZ, !P3 ;  /* 0x000000ff04047207 */ /* 0x000fe40005800000 */
[----:B------:R-:W-:Y:S01]  /*3280*/  ISETP.GE.U32.AND P3, PT, R5, 0x7fffffae, PT ;  /* 0x7fffffae0500780c */ /* 0x000fe20003f66070 */
[----:B------:R-:W-:Y:S01]  /*3290*/  VIADD R5, R168, 0xffffffcf ;  /* 0xffffffcfa8057836 */ /* 0x000fe20000000000 */
[----:B------:R-:W-:Y:S02]  /*32a0*/  SEL R27, RZ, 0x1, P6 ;  /* 0x00000001ff1b7807 */ /* 0x000fe40003000000 */
[----:B------:R-:W-:Y:S01]  /*32b0*/  ISETP.GE.U32.AND P6, PT, R28, 0x7fffffaf, PT ;  /* 0x7fffffaf1c00780c */ /* 0x000fe20003fc6070 */
[----:B------:R-:W-:Y:S01]  /*32c0*/  VIADD R28, R168, 0xffffffc8 ;  /* 0xffffffc8a81c7836 */ /* 0x000fe20000000000 */
[----:B------:R-:W-:-:S02]  /*32d0*/  SEL R30, RZ, 0x1fffe, P3 ;  /* 0x0001fffeff1e7807 */ /* 0x000fc40001800000 */
[----:B------:R-:W-:Y:S02]  /*32e0*/  ISETP.GE.U32.AND P3, PT, R5, 0x7fffffb0, PT ;  /* 0x7fffffb00500780c */ /* 0x000fe40003f66070 */
[----:B------:R-:W-:Y:S01]  /*32f0*/  SEL R5, RZ, 0x4, P6 ;  /* 0x00000004ff057807 */ /* 0x000fe20003000000 */
[----:B------:R-:W-:Y:S01]  /*3300*/  IMAD.IADD R27, R27, 0x1, R30 ;  /* 0x000000011b1b7824 */ /* 0x000fe200078e021e */
[----:B------:R-:W-:Y:S02]  /*3310*/  ISETP.GE.U32.AND P6, PT, R28, 0x7fffffa9, PT ;  /* 0x7fffffa91c00780c */ /* 0x000fe40003fc6070 */
[----:B------:R-:W-:Y:S02]  /*3320*/  SEL R28, RZ, 0x7fff8, P3 ;  /* 0x0007fff8ff1c7807 */ /* 0x000fe40001800000 */
[----:B------:R-:W-:Y:S01]  /*3330*/  ISETP.GE.U32.AND P3, PT, R29, 0x7fffffaa, PT ;  /* 0x7fffffaa1d00780c */ /* 0x000fe20003f66070 */
[----:B------:R-:W-:Y:S01]  /*3340*/  VIADD R29, R168, 0xffffffcb ;  /* 0xffffffcba81d7836 */ /* 0x000fe20000000000 */
[----:B------:R-:W-:-:S02]  /*3350*/  SEL R31, RZ, 0x1, P6 ;  /* 0x00000001ff1f7807 */ /* 0x000fc40003000000 */
[----:B------:R-:W-:Y:S01]  /*3360*/  ISETP.GE.U32.AND P6, PT, R32, 0x7fffffab, PT ;  /* 0x7fffffab2000780c */ /* 0x000fe20003fc6070 */
[----:B------:R-:W-:Y:S01]  /*3370*/  VIADD R32, R168, 0xffffffc4 ;  /* 0xffffffc4a8207836 */ /* 0x000fe20000000000 */
[----:B------:R-:W-:Y:S02]  /*3380*/  SEL R34, RZ, 0x1fffe, P3 ;  /* 0x0001fffeff227807 */ /* 0x000fe40001800000 */
[----:B------:R-:W-:Y:S02]  /*3390*/  ISETP.GE.U32.AND P3, PT, R29, 0x7fffffac, PT ;  /* 0x7fffffac1d00780c */ /* 0x000fe40003f66070 */
[----:B------:R-:W-:Y:S01]  /*33a0*/  SEL R29, RZ, 0x4, P6 ;  /* 0x00000004ff1d7807 */ /* 0x000fe20003000000 */
[----:B------:R-:W-:Y:S01]  /*33b0*/  IMAD.IADD R31, R31, 0x1, R34 ;  /* 0x000000011f1f7824 */ /* 0x000fe200078e0222 */
[----:B------:R-:W-:Y:S02]  /*33c0*/  ISETP.GE.U32.AND P6, PT, R32, 0x7fffffa5, PT ;  /* 0x7fffffa52000780c */ /* 0x000fe40003fc6070 */
[----:B------:R-:W-:-:S02]  /*33d0*/  SEL R32, RZ, 0x7fff8, P3 ;  /* 0x0007fff8ff207807 */ /* 0x000fc40001800000 */
[----:B------:R-:W-:Y:S01]  /*33e0*/  ISETP.GE.U32.AND P3, PT, R33, 0x7fffffa6, PT ;  /* 0x7fffffa62100780c */ /* 0x000fe20003f66070 */
[----:B------:R-:W-:Y:S01]  /*33f0*/  VIADD R33, R168, 0xffffffc7 ;  /* 0xffffffc7a8217836 */ /* 0x000fe20000000000 */
[----:B------:R-:W-:Y:S02]  /*3400*/  SEL R35, RZ, 0x1, P6 ;  /* 0x00000001ff237807 */ /* 0x000fe40003000000 */
[----:B------:R-:W-:Y:S01]  /*3410*/  ISETP.GE.U32.AND P6, PT, R36, 0x7fffffa7, PT ;  /* 0x7fffffa72400780c */ /* 0x000fe20003fc6070 */
[----:B------:R-:W-:Y:S01]  /*3420*/  VIADD R36, R168, 0xffffffc1 ;  /* 0xffffffc1a8247836 */ /* 0x000fe20000000000 */
[----:B------:R-:W-:Y:S02]  /*3430*/  SEL R38, RZ, 0x1fffe, P3 ;  /* 0x0001fffeff267807 */ /* 0x000fe40001800000 */
[----:B------:R-:W-:Y:S02]  /*3440*/  ISETP.GE.U32.AND P3, PT, R33, 0x7fffffa8, PT ;  /* 0x7fffffa82100780c */ /* 0x000fe40003f66070 */
[----:B------:R-:W-:Y:S01]  /*3450*/  SEL R33, RZ, 0x4, P6 ;  /* 0x00000004ff217807 */ /* 0x000fe20003000000 */
[----:B------:R-:W-:Y:S01]  /*3460*/  IMAD.IADD R35, R35, 0x1, R38 ;  /* 0x0000000123237824 */ /* 0x000fe200078e0226 */
[----:B------:R-:W-:-:S02]  /*3470*/  ISETP.GE.U32.AND P6, PT, R36, 0x7fffffa2, PT ;  /* 0x7fffffa22400780c */ /* 0x000fc40003fc6070 */
[----:B------:R-:W-:Y:S02]  /*3480*/  SEL R36, RZ, 0x7fff8, P3 ;  /* 0x0007fff8ff247807 */ /* 0x000fe40001800000 */
[----:B------:R-:W-:Y:S01]  /*3490*/  ISETP.GE.U32.AND P3, PT, R40, 0x7fffffa3, PT ;  /* 0x7fffffa32800780c */ /* 0x000fe20003f66070 */
[----:B------:R-:W-:Y:S01]  /*34a0*/  VIADD R40, R168, 0xffffffdc ;  /* 0xffffffdca8287836 */ /* 0x000fe20000000000 */
[----:B------:R-:W-:Y:S02]  /*34b0*/  SEL R42, RZ, 0x1fffe, P6 ;  /* 0x0001fffeff2a7807 */ /* 0x000fe40003000000 */
[----:B------:R-:W-:Y:S02]  /*34c0*/  ISETP.GE.U32.AND P6, PT, R37, 0x7fffffa4, PT ;  /* 0x7fffffa42500780c */ /* 0x000fe40003fc6070 */
[----:B------:R-:W-:Y:S02]  /*34d0*/  SEL R37, RZ, 0x4, P3 ;  /* 0x00000004ff257807 */ /* 0x000fe40001800000 */
[----:B------:R-:W-:-:S02]  /*34e0*/  ISETP.GE.U32.AND P3, PT, R40, 0x7fffffbd, PT ;  /* 0x7fffffbd2800780c */ /* 0x000fc40003f66070 */
[----:B------:R-:W-:Y:S02]  /*34f0*/  SEL R40, RZ, 0x7fff8, P6 ;  /* 0x0007fff8ff287807 */ /* 0x000fe40003000000 */
[----:B------:R-:W-:Y:S01]  /*3500*/  ISETP.GE.U32.AND P6, PT, R41, 0x7fffffbe, PT ;  /* 0x7fffffbe2900780c */ /* 0x000fe20003fc6070 */
[----:B------:R-:W-:Y:S01]  /*3510*/  VIADD R41, R168, 0xffffffdf ;  /* 0xffffffdfa8297836 */ /* 0x000fe20000000000 */
[----:B------:R-:W-:Y:S02]  /*3520*/  SEL R43, RZ, 0x1, P3 ;  /* 0x00000001ff2b7807 */ /* 0x000fe40001800000 */
[----:B------:R-:W-:Y:S01]  /*3530*/  ISETP.GE.U32.AND P3, PT, R44, 0x7fffffbf, PT ;  /* 0x7fffffbf2c00780c */ /* 0x000fe20003f66070 */
[----:B------:R-:W-:Y:S01]  /*3540*/  VIADD R44, R168, 0xffffffd8 ;  /* 0xffffffd8a82c7836 */ /* 0x000fe20000000000 */
[----:B------:R-:W-:Y:S02]  /*3550*/  SEL R46, RZ, 0x1fffe, P6 ;  /* 0x0001fffeff2e7807 */ /* 0x000fe40003000000 */
[----:B------:R-:W-:-:S02]  /*3560*/  ISETP.GE.U32.AND P6, PT, R41, 0x7fffffc0, PT ;  /* 0x7fffffc02900780c */ /* 0x000fc40003fc6070 */
[----:B------:R-:W-:Y:S01]  /*3570*/  SEL R41, RZ, 0x4, P3 ;  /* 0x00000004ff297807 */ /* 0x000fe20001800000 */
[----:B------:R-:W-:Y:S01]  /*3580*/  IMAD.IADD R43, R43, 0x1, R46 ;  /* 0x000000012b2b7824 */ /* 0x000fe200078e022e */
[----:B------:R-:W-:Y:S02]  /*3590*/  ISETP.GE.U32.AND P3, PT, R44, 0x7fffffb9, PT ;  /* 0x7fffffb92c00780c */ /* 0x000fe40003f66070 */
[----:B------:R-:W-:Y:S02]  /*35a0*/  SEL R44, RZ, 0x7fff8, P6 ;  /* 0x0007fff8ff2c7807 */ /* 0x000fe40003000000 */
        /* <DEDUP_REMOVED lines=17> */
[----:B------:R-:W-:Y:S02]  /*36c0*/  SEL R39, RZ, 0x1, P4 ;  /* 0x00000001ff277807 */ /* 0x000fe40002000000 */
[----:B------:R-:W-:Y:S01]  /*36d0*/  ISETP.GE.U32.AND P6, PT, R49, 0x7fffffb8, PT ;  /* 0x7fffffb83100780c */ /* 0x000fe20003fc6070 */
[----:B------:R-:W-:Y:S01]  /*36e0*/  IMAD.IADD R51, R51, 0x1, R54 ;  /* 0x0000000133337824 */ /* 0x000fe200078e0236 */
        /* <DEDUP_REMOVED lines=8> */
[----:B------:R-:W-:Y:S02]  /*3770*/  LOP3.LUT R59, R59, 0x3, RZ, 0xc0, !PT ;  /* 0x000000033b3b7812 */ /* 0x000fe400078ec0ff */
[----:B------:R-:W-:-:S02]  /*3780*/  LOP3.LUT R72, R72, 0x3, RZ, 0xc0, !PT ;  /* 0x0000000348487812 */ /* 0x000fc400078ec0ff */
[----:B------:R-:W-:Y:S02]  /*3790*/  SEL R56, RZ, 0x1fffe, P6 ;  /* 0x0001fffeff387807 */ /* 0x000fe40003000000 */
[----:B------:R-:W-:Y:S02]  /*37a0*/  ISETP.GE.U32.AND P6, PT, R53, 0x7fffffb4, PT ;  /* 0x7fffffb43500780c */ /* 0x000fe40003fc6070 */
[----:B------:R-:W-:Y:S01]  /*37b0*/  LOP3.LUT R63, R63, 0x3, RZ, 0xc0, !PT ;  /* 0x000000033f3f7812 */ /* 0x000fe200078ec0ff */
[----:B------:R-:W-:Y:S01]  /*37c0*/  IMAD.IADD R55, R55, 0x1, R56 ;  /* 0x0000000137377824 */ /* 0x000fe200078e0238 */
[----:B------:R-:W-:Y:S02]  /*37d0*/  IADD3 R3, R59, R62, R3 ;  /* 0x0000003e3b037210 */ /* 0x000fe40007ffe003 */
[----:B------:R-:W-:Y:S02]  /*37e0*/  IADD3 R65, R72, R70, R65 ;  /* 0x0000004648417210 */ /* 0x000fe40007ffe041 */
[----:B------:R-:W-:Y:S01]  /*37f0*/  SEL R30, RZ, 0x7fff8, P6 ;  /* 0x0007fff8ff1e7807 */ /* 0x000fe20003000000 */
[----:B------:R-:W-:Y:S01]  /*3800*/  IMAD.SHL.U32 R3, R3, 0x100, RZ ;  /* 0x0000010003037824 */ /* 0x000fe200078e00ff */
[----:B------:R-:W-:-:S02]  /*3810*/  ISETP.NE.U32.AND P6, PT, R4, RZ, PT ;  /* 0x000000ff0400720c */ /* 0x000fc40003fc5070 */
[----:B------:R-:W-:Y:S02]  /*3820*/  IADD3 R61, R63, R66, R61 ;  /* 0x000000423f3d7210 */ /* 0x000fe40007ffe03d */
[----:B------:R-:W-:Y:S02]  /*3830*/  LOP3.LUT R4, R65, 0xf, RZ, 0xc0, !PT ;  /* 0x0000000f41047812 */ /* 0x000fe400078ec0ff */
[----:B------:R-:W-:Y:S02]  /*3840*/  LOP3.LUT R27, R27, 0x3, RZ, 0xc0, !PT ;  /* 0x000000031b1b7812 */ /* 0x000fe400078ec0ff */
[----:B------:R-:W-:Y:S01]  /*3850*/  LOP3.LUT R60, R60, 0x3, RZ, 0xc0, !PT ;  /* 0x000000033c3c7812 */ /* 0x000fe200078ec0ff */
[----:B------:R-:W-:Y:S01]  /*3860*/  IMAD R61, R61, 0x10, R4 ;  /* 0x000000103d3d7824 */ /* 0x000fe200078e0204 */
[----:B------:R-:W-:Y:S02]  /*3870*/  IADD3 R5, R27, R28, R5 ;  /* 0x0000001c1b057210 */ /* 0x000fe40007ffe005 */
[----:B------:R-:W-:-:S02]  /*3880*/  IADD3 R57, R60, R58, R57 ;  /* 0x0000003a3c397210 */ /* 0x000fc40007ffe039 */
[----:B------:R-:W-:Y:S02]  /*3890*/  LOP3.LUT R28, R3, 0xf00, RZ, 0xe2, !PT ;  /* 0x00000f00031c7812 */ /* 0x000fe400078ee2ff */
[----:B------:R-:W-:Y:S02]  /*38a0*/  LOP3.LUT R61, R61, 0xff, RZ, 0xc0, !PT ;  /* 0x000000ff3d3d7812 */ /* 0x000fe400078ec0ff */
[----:B------:R-:W-:Y:S01]  /*38b0*/  SEL R53, RZ, 0x4, P3 ;  /* 0x00000004ff357807 */ /* 0x000fe20001800000 */
[----:B------:R-:W-:Y:S01]  /*38c0*/  IMAD R28, R57, 0x1000, R28 ;  /* 0x00001000391c7824 */ /* 0x000fe200078e021c */
[----:B------:R-:W-:Y:S02]  /*38d0*/  ISETP.GE.U32.AND P3, PT, R187, 0x7fffffa1, PT ;  /* 0x7fffffa1bb00780c */ /* 0x000fe40003f66070 */
[----:B------:R-:W-:Y:S01]  /*38e0*/  LOP3.LUT R35, R35, 0x3, RZ, 0xc0, !PT ;  /* 0x0000000323237812 */ /* 0x000fe200078ec0ff */
[----:B------:R-:W-:Y:S01]  /*38f0*/  IMAD.IADD R28, R28, 0x1, R61 ;  /* 0x000000011c1c7824 */ /* 0x000fe200078e023d */
[----:B------:R-:W-:-:S02]  /*3900*/  SEL R39, RZ, 0x1, P3 ;  /* 0x00000001ff277807 */ /* 0x000fc40001800000 */
[----:B------:R-:W-:Y:S02]  /*3910*/  LOP3.LUT R31, R31, 0x3, RZ, 0xc0, !PT ;  /* 0x000000031f1f7812 */ /* 0x000fe400078ec0ff */
[----:B------:R-:W-:Y:S01]  /*3920*/  LOP3.LUT R27, R28, 0xffff, RZ, 0xc0, !PT ;  /* 0x0000ffff1c1b7812 */ /* 0x000fe200078ec0ff */
[----:B------:R-:W-:Y:S01]  /*3930*/  IMAD.IADD R39, R39, 0x1, R42 ;  /* 0x0000000127277824 */ /* 0x000fe200078e022a */
[----:B------:R-:W-:Y:S02]  /*3940*/  IADD3 R33, R35, R36, R33 ;  /* 0x0000002423217210 */ /* 0x000fe40007ffe021 */
[----:B------:R-:W-:Y:S02]  /*3950*/  SHF.R.U32.HI R3, RZ, 0xf, R27 ;  /* 0x0000000fff037819 */ /* 0x000fe4000001161b */
[----:B------:R-:W-:Y:S02]  /*3960*/  LOP3.LUT R39, R39, 0x3, RZ, 0xc0, !PT ;  /* 0x0000000327277812 */ /* 0x000fe400078ec0ff */
[----:B------:R-:W-:-:S02]  /*3970*/  LOP3.LUT P2, RZ, R3, 0x1, RZ, 0xc0, !PT ;  /* 0x0000000103ff7812 */ /* 0x000fc4000784c0ff */
[----:B------:R-:W-:Y:S02]  /*3980*/  SHF.R.U32.HI R3, RZ, 0xe, R27 ;  /* 0x0000000eff037819 */ /* 0x000fe4000001161b */
[----:B------:R-:W-:Y:S02]  /*3990*/  IADD3 R37, R39, R40, R37 ;  /* 0x0000002827257210 */ /* 0x000fe40007ffe025 */
[----:B------:R-:W-:Y:S02]  /*39a0*/  LOP3.LUT P0, RZ, R3, 0x1, RZ, 0xc0, !PT ;  /* 0x0000000103ff7812 */ /* 0x000fe4000780c0ff */
[----:B------:R-:W-:Y:S02]  /*39b0*/  SHF.R.U32.HI R3, RZ, 0xd, R27 ;  /* 0x0000000dff037819 */ /* 0x000fe4000001161b */
[----:B------:R-:W-:Y:S02]  /*39c0*/  LOP3.LUT R4, R37, 0xf, RZ, 0xc0, !PT ;  /* 0x0000000f25047812 */ /* 0x000fe400078ec0ff */
[----:B------:R-:W-:Y:S01]  /*39d0*/  IADD3 R29, R31, R32, R29 ;  /* 0x000000201f1d7210 */ /* 0x000fe20007ffe01d */
[----:B------:R5:W-:Y:S01]  /*39e0*/  LDGSTS.E [R173], desc[UR16][R120.64], P2 ;  /* 0x0000000078ad7fae */ /* 0x000be20009121850 */
[----:B------:R-:W-:Y:S01]  /*39f0*/  LOP3.LUT P1, RZ, R3, 0x1, RZ, 0xc0, !PT ;  /* 0x0000000103ff7812 */ /* 0x000fe2000782c0ff */
[----:B------:R-:W-:Y:S01]  /*3a00*/  IMAD R33, R33, 0x10, R4 ;  /* 0x0000001021217824 */ /* 0x000fe200078e0204 */
[----:B------:R-:W-:Y:S01]  /*3a10*/  SHF.R.U32.HI R3, RZ, 0xc, R27 ;  /* 0x0000000cff037819 */ /* 0x000fe2000001161b */
[----:B------:R-:W-:Y:S01]  /*3a20*/  IMAD.SHL.U32 R4, R29, 0x100, RZ ;  /* 0x000001001d047824 */ /* 0x000fe200078e00ff */
[----:B------:R-:W-:Y:S01]  /*3a30*/  LOP3.LUT R47, R47, 0x3, RZ, 0xc0, !PT ;  /* 0x000000032f2f7812 */ /* 0x000fe200078ec0ff */
[----:B------:R5:W-:Y:S01]  /*3a40*/  LDGSTS.E [R173+0x4], desc[UR16][R122.64], P0 ;  /* 0x000040007aad7fae */ /* 0x000be20008121850 */
[----:B------:R-:W-:-:S02]  /*3a50*/  LOP3.LUT R55, R55, 0x3, RZ, 0xc0, !PT ;  /* 0x0000000337377812 */ /* 0x000fc400078ec0ff */
[----:B------:R-:W-:Y:S02]  /*3a60*/  LOP3.LUT P2, RZ, R3, 0x1, RZ, 0xc0, !PT ;  /* 0x0000000103ff7812 */ /* 0x000fe4000784c0ff */
[----:B------:R-:W-:Y:S02]  /*3a70*/  SHF.R.U32.HI R3, RZ, 0xb, R27 ;  /* 0x0000000bff037819 */ /* 0x000fe4000001161b */
[----:B------:R-:W-:Y:S01]  /*3a80*/  LOP3.LUT R51, R51, 0x3, RZ, 0xc0, !PT ;  /* 0x0000000333337812 */ /* 0x000fe200078ec0ff */
[----:B------:R5:W-:Y:S01]  /*3a90*/  LDGSTS.E [R173+0x8], desc[UR16][R124.64], P1 ;  /* 0x000080007cad7fae */ /* 0x000be20008921850 */
[----:B------:R-:W-:Y:S02]  /*3aa0*/  IADD3 R45, R47, R48, R45 ;  /* 0x000000302f2d7210 */ /* 0x000fe40007ffe02d */
[----:B------:R-:W-:Y:S02]  /*3ab0*/  IADD3 R30, R55, R30, R53 ;  /* 0x0000001e371e7210 */ /* 0x000fe40007ffe035 */
[----:B------:R-:W-:Y:S01]  /*3ac0*/  LOP3.LUT R4, R4, 0xf00, RZ, 0xe2, !PT ;  /* 0x00000f0004047812 */ /* 0x000fe200078ee2ff */
[----:B------:R-:W-:Y:S01]  /*3ad0*/  IMAD.SHL.U32 R45, R45, 0x100, RZ ;  /* 0x000001002d2d7824 */ /* 0x000fe200078e00ff */
[----:B------:R-:W-:Y:S01]  /*3ae0*/  LOP3.LUT P0, RZ, R3, 0x1, RZ, 0xc0, !PT ;  /* 0x0000000103ff7812 */ /* 0x000fe2000780c0ff */
[----:B------:R5:W-:Y:S01]  /*3af0*/  LDGSTS.E [R173+0xc], desc[UR16][R126.64], P2 ;  /* 0x0000c0007ead7fae */ /* 0x000be20009121850 */
[----:B------:R-:W-:Y:S01]  /*3b00*/  IADD3 R49, R51, R52, R49 ;  /* 0x0000003433317210 */ /* 0x000fe20007ffe031 */
[----:B------:R-:W-:Y:S01]  /*3b10*/  IMAD R4, R5, 0x1000, R4 ;  /* 0x0000100005047824 */ /* 0x000fe200078e0204 */
[----:B------:R-:W-:-:S02]  /*3b20*/  LOP3.LUT R30, R30, 0xf, RZ, 0xc0, !PT ;  /* 0x0000000f1e1e7812 */ /* 0x000fc400078ec0ff */
[--C-:B------:R-:W-:Y:S02]  /*3b30*/  SHF.R.U32.HI R3, RZ, 0xa, R27.reuse ;  /* 0x0000000aff037819 */ /* 0x100fe4000001161b */
[----:B------:R-:W-:Y:S01]  /*3b40*/  LOP3.LUT R43, R43, 0x3, RZ, 0xc0, !PT ;  /* 0x000000032b2b7812 */ /* 0x000fe200078ec0ff */
[----:B------:R-:W-:Y:S01]  /*3b50*/  IMAD R30, R49, 0x10, R30 ;  /* 0x00000010311e7824 */ /* 0x000fe200078e021e */
[----:B------:R-:W-:Y:S02]  /*3b60*/  LOP3.LUT R5, R2, 0x50, RZ, 0x3c, !PT ;  /* 0x0000005002057812 */ /* 0x000fe400078e3cff */
[----:B------:R-:W-:Y:S02]  /*3b70*/  LOP3.LUT P1, RZ, R3, 0x1, RZ, 0xc0, !PT ;  /* 0x0000000103ff7812 */ /* 0x000fe4000782c0ff */
[----:B------:R-:W-:Y:S01]  /*3b80*/  SHF.R.U32.HI R3, RZ, 0x9, R27 ;  /* 0x00000009ff037819 */ /* 0x000fe2000001161b */
[----:B------:R-:W-:Y:S01]  /*3b90*/  VIADD R174, R5, UR8 ;  /* 0x0000000805ae7c36 */ /* 0x000fe20008000000 */
[----:B------:R-:W-:-:S02]  /*3ba0*/  IADD3 R41, R43, R44, R41 ;  /* 0x0000002c2b297210 */ /* 0x000fc40007ffe029 */
[----:B------:R-:W-:Y:S02]  /*3bb0*/  LOP3.LUT R28, R45, 0xf00, RZ, 0xe2, !PT ;  /* 0x00000f002d1c7812 */ /* 0x000fe400078ee2ff */
[----:B------:R-:W-:Y:S01]  /*3bc0*/  LOP3.LUT P2, RZ, R3, 0x1, RZ, 0xc0, !PT ;  /* 0x0000000103ff7812 */ /* 0x000fe2000784c0ff */
[----:B------:R5:W-:Y:S01]  /*3bd0*/  LDGSTS.E [R174], desc[UR16][R128.64], P0 ;  /* 0x0000000080ae7fae */ /* 0x000be20008121850 */
[----:B------:R-:W-:Y:S01]  /*3be0*/  SHF.R.U32.HI R5, RZ, 0x8, R27 ;  /* 0x00000008ff057819 */ /* 0x000fe2000001161b */
[----:B------:R-:W-:Y:S01]  /*3bf0*/  IMAD R28, R41, 0x1000, R28 ;  /* 0x00001000291c7824 */ /* 0x000fe200078e021c */
[----:B------:R-:W-:Y:S01]  /*3c00*/  LOP3.LUT R3, R30, 0xff, RZ, 0xc0, !PT ;  /* 0x000000ff1e037812 */ /* 0x000fe200078ec0ff */
[----:B------:R5:W-:Y:S01]  /*3c10*/  LDGSTS.E [R174+0x4], desc[UR16][R130.64], P1 ;  /* 0x0000400082ae7fae */ /* 0x000be20008921850 */
[----:B------:R-:W-:Y:S02]  /*3c20*/  LOP3.LUT P0, RZ, R5, 0x1, RZ, 0xc0, !PT ;  /* 0x0000000105ff7812 */ /* 0x000fe4000780c0ff */
[----:B------:R-:W-:Y:S01]  /*3c30*/  LOP3.LUT R33, R33, 0xff, RZ, 0xc0, !PT ;  /* 0x000000ff21217812 */ /* 0x000fe200078ec0ff */
[----:B------:R-:W-:Y:S01]  /*3c40*/  IMAD.IADD R3, R28, 0x1, R3 ;  /* 0x000000011c037824 */ /* 0x000fe200078e0203 */
[----:B------:R-:W-:-:S02]  /*3c50*/  SHF.R.U32.HI R28, RZ, 0x7, R27 ;  /* 0x00000007ff1c7819 */ /* 0x000fc4000001161b */
[----:B------:R-:W-:Y:S01]  /*3c60*/  SHF.R.U32.HI R5, RZ, 0x6, R27 ;  /* 0x00000006ff057819 */ /* 0x000fe2000001161b */
[----:B------:R5:W-:Y:S01]  /*3c70*/  LDGSTS.E [R174+0x8], desc[UR16][R132.64], P2 ;  /* 0x0000800084ae7fae */ /* 0x000be20009121850 */
[----:B------:R-:W-:Y:S01]  /*3c80*/  LOP3.LUT P1, RZ, R28, 0x1, RZ, 0xc0, !PT ;  /* 0x000000011cff7812 */ /* 0x000fe2000782c0ff */
[----:B------:R-:W-:Y:S01]  /*3c90*/  IMAD.IADD R4, R4, 0x1, R33 ;  /* 0x0000000104047824 */ /* 0x000fe200078e0221 */
[----:B------:R-:W-:Y:S02]  /*3ca0*/  LOP3.LUT P2, RZ, R5, 0x1, RZ, 0xc0, !PT ;  /* 0x0000000105ff7812 */ /* 0x000fe4000784c0ff */
[----:B------:R-:W-:Y:S01]  /*3cb0*/  LOP3.LUT R168, R2, 0x60, RZ, 0x3c, !PT ;  /* 0x0000006002a87812 */ /* 0x000fe200078e3cff */
[----:B------:R5:W-:Y:S01]  /*3cc0*/  LDGSTS.E [R174+0xc], desc[UR16][R134.64], P0 ;  /* 0x0000c00086ae7fae */ /* 0x000be20008121850 */
[----:B------:R-:W-:Y:S02]  /*3cd0*/  SHF.R.U32.HI R5, RZ, 0x5, R27 ;  /* 0x00000005ff057819 */ /* 0x000fe4000001161b */
[----:B------:R-:W-:Y:S01]  /*3ce0*/  PRMT R176, R4, 0x5410, R3 ;  /* 0x0000541004b07816 */ /* 0x000fe20000000003 */
[----:B------:R-:W-:Y:S01]  /*3cf0*/  VIADD R175, R168, UR8 ;  /* 0x00000008a8af7c36 */ /* 0x000fe20008000000 */
[----:B------:R-:W-:Y:S01]  /*3d00*/  LOP3.LUT P0, RZ, R5, 0x1, RZ, 0xc0, !PT ;  /* 0x0000000105ff7812 */ /* 0x000fe2000780c0ff */
[----:B------:R-:W-:Y:S01]  /*3d10*/  IMAD R168, R26, UR9, RZ ;  /* 0x000000091aa87c24 */ /* 0x000fe2000f8e02ff */
[----:B------:R-:W-:-:S02]  /*3d20*/  SHF.R.U32.HI R4, RZ, 0x4, R27 ;  /* 0x00000004ff047819 */ /* 0x000fc4000001161b */
[--C-:B------:R-:W-:Y:S01]  /*3d30*/  SHF.R.U32.HI R3, RZ, 0x3, R27.reuse ;  /* 0x00000003ff037819 */ /* 0x100fe2000001161b */
[----:B------:R5:W-:Y:S01]  /*3d40*/  LDGSTS.E [R175], desc[UR16][R136.64], P1 ;  /* 0x0000000088af7fae */ /* 0x000be20008921850 */
[----:B------:R-:W-:Y:S02]  /*3d50*/  LOP3.LUT P1, RZ, R4, 0x1, RZ, 0xc0, !PT ;  /* 0x0000000104ff7812 */ /* 0x000fe4000782c0ff */
[----:B------:R-:W-:Y:S01]  /*3d60*/  LOP3.LUT R5, R2, 0x70, RZ, 0x3c, !PT ;  /* 0x0000007002057812 */ /* 0x000fe200078e3cff */
[----:B------:R5:W-:Y:S01]  /*3d70*/  LDGSTS.E [R175+0x4], desc[UR16][R138.64], P2 ;  /* 0x000040008aaf7fae */ /* 0x000be20009121850 */
[----:B------:R-:W-:Y:S02]  /*3d80*/  LOP3.LUT P2, RZ, R3, 0x1, RZ, 0xc0, !PT ;  /* 0x0000000103ff7812 */ /* 0x000fe4000784c0ff */
[--C-:B------:R-:W-:Y:S01]  /*3d90*/  SHF.R.U32.HI R3, RZ, 0x2, R27.reuse ;  /* 0x00000002ff037819 */ /* 0x100fe2000001161b */
[----:B------:R5:W-:Y:S01]  /*3da0*/  LDGSTS.E [R175+0x8], desc[UR16][R140.64], P0 ;  /* 0x000080008caf7fae */ /* 0x000be20008121850 */
[----:B------:R-:W-:Y:S01]  /*3db0*/  SHF.R.U32.HI R27, RZ, 0x1, R27 ;  /* 0x00000001ff1b7819 */ /* 0x000fe2000001161b */
[----:B------:R-:W-:Y:S01]  /*3dc0*/  VIADD R172, R5, UR8 ;  /* 0x0000000805ac7c36 */ /* 0x000fe20008000000 */
[----:B------:R-:W-:Y:S01]  /*3dd0*/  LOP3.LUT P0, RZ, R3, 0x1, RZ, 0xc0, !PT ;  /* 0x0000000103ff7812 */ /* 0x000fe2000780c0ff */
[----:B------:R-:W-:Y:S01]  /*3de0*/  IMAD R5, R170, R159, RZ ;  /* 0x0000009faa057224 */ /* 0x000fe200078e02ff */
[----:B------:R-:W-:Y:S01]  /*3df0*/  SHF.R.U64 R3, R176, 0x1f, RZ ;  /* 0x0000001fb0037819 */ /* 0x000fe200000012ff */
[----:B------:R5:W-:Y:S01]  /*3e00*/  LDGSTS.E [R175+0xc], desc[UR16][R142.64], P1 ;  /* 0x0000c0008eaf7fae */ /* 0x000be20008921850 */
[----:B------:R-:W-:-:S02]  /*3e10*/  LOP3.LUT P1, RZ, R27, 0x1, RZ, 0xc0, !PT ;  /* 0x000000011bff7812 */ /* 0x000fc4000782c0ff */
[C---:B------:R-:W-:Y:S01]  /*3e20*/  SHF.R.U64 R4, R176.reuse, 0x1d, RZ ;  /* 0x0000001db0047819 */ /* 0x040fe200000012ff */
[----:B------:R5:W-:Y:S01]  /*3e30*/  LDGSTS.E [R172], desc[UR16][R144.64], P2 ;  /* 0x0000000090ac7fae */ /* 0x000be20009121850 */
[----:B------:R-:W-:Y:S02]  /*3e40*/  LOP3.LUT P2, RZ, R3, 0x1, RZ, 0xc0, !PT ;  /* 0x0000000103ff7812 */ /* 0x000fe4000784c0ff */
[----:B------:R-:W-:Y:S02]  /*3e50*/  SHF.R.U64 R3, R176, 0x1e, RZ ;  /* 0x0000001eb0037819 */ /* 0x000fe400000012ff */
[----:B------:R-:W-:Y:S01]  /*3e60*/  SEL R177, RZ, 0x4, P5 ;  /* 0x00000004ffb17807 */ /* 0x000fe20002800000 */
[----:B------:R5:W-:Y:S01]  /*3e70*/  LDGSTS.E [R172+0x4], desc[UR16][R146.64], P0 ;  /* 0x0000400092ac7fae */ /* 0x000be20008121850 */
[----:B------:R-:W-:Y:S01]  /*3e80*/  LOP3.LUT P0, RZ, R3, 0x1, RZ, 0xc0, !PT ;  /* 0x0000000103ff7812 */ /* 0x000fe2000780c0ff */
[----:B------:R-:W-:Y:S01]  /*3e90*/  IMAD.SHL.U32 R3, R5, 0x4, RZ ;  /* 0x0000000405037824 */ /* 0x000fe200078e00ff */
[----:B------:R-:W-:Y:S01]  /*3ea0*/  LOP3.LUT P5, RZ, R4, 0x1, RZ, 0xc0, !PT ;  /* 0x0000000104ff7812 */ /* 0x000fe200078ac0ff */
[----:B------:R5:W-:Y:S01]  /*3eb0*/  LDGSTS.E [R172+0x8], desc[UR16][R148.64], P1 ;  /* 0x0000800094ac7fae */ /* 0x000be20008921850 */
[----:B------:R-:W-:-:S02]  /*3ec0*/  SHF.R.U64 R171, R176, 0x1c, RZ ;  /* 0x0000001cb0ab7819 */ /* 0x000fc400000012ff */
[----:B------:R-:W-:Y:S01]  /*3ed0*/  IADD3 R28, P1, R3, UR4, RZ ;  /* 0x00000004031c7c10 */ /* 0x000fe2000ff3e0ff */
[----:B------:R5:W-:Y:S01]  /*3ee0*/  LDGSTS.E [R172+0xc], desc[UR16][R24.64], !P4 ;  /* 0x0000c00018ac7fae */ /* 0x000be2000e121850 */
[----:B------:R-:W-:Y:S02]  /*3ef0*/  SHF.R.U64 R170, R176, 0x1b, RZ ;  /* 0x0000001bb0aa7819 */ /* 0x000fe400000012ff */
[----:B------:R-:W-:Y:S01]  /*3f00*/  LEA.HI.X.SX32 R4, R5, UR5, 0x2, P1 ;  /* 0x0000000505047c11 */ /* 0x000fe200088f16ff */
[----:B------:R-:W0:Y:S01]  /*3f10*/  LDGDEPBAR ;  /* 0x00000000000079af */ /* 0x000e220000000000 */
[-C--:B------:R-:W-:Y:S02]  /*3f20*/  LEA R88, P4, R168, R28.reuse, 0x2 ;  /* 0x0000001ca8587211 */ /* 0x080fe400078810ff */
[----:B------:R-:W-:Y:S02]  /*3f30*/  LEA R86, P1, R166, R28, 0x2 ;  /* 0x0000001ca6567211 */ /* 0x000fe400078210ff */
[----:B------:R-:W-:-:S02]  /*3f40*/  LEA.HI.X.SX32 R89, R168, R4, 0x2, P4 ;  /* 0x00000004a8597211 */ /* 0x000fc400020f16ff */
[----:B------:R-:W-:Y:S02]  /*3f50*/  LEA R26, P4, R164, R28, 0x2 ;  /* 0x0000001ca41a7211 */ /* 0x000fe400078810ff */
[----:B------:R-:W-:Y:S02]  /*3f60*/  LEA.HI.X.SX32 R87, R166, R4, 0x2, P1 ;  /* 0x00000004a6577211 */ /* 0x000fe400008f16ff */
[----:B------:R-:W-:Y:S02]  /*3f70*/  LEA R84, P1, R162, R28, 0x2 ;  /* 0x0000001ca2547211 */ /* 0x000fe400078210ff */
[----:B------:R-:W-:Y:S02]  /*3f80*/  LEA.HI.X.SX32 R27, R164, R4, 0x2, P4 ;  /* 0x00000004a41b7211 */ /* 0x000fe400020f16ff */
        /* <DEDUP_REMOVED lines=10> */
[C---:B------:R-:W-:Y:S02]  /*4030*/  LEA R72, P1, R154.reuse, R28, 0x2 ;  /* 0x0000001c9a487211 */ /* 0x040fe400078210ff */
[----:B------:R-:W-:Y:S02]  /*4040*/  LEA.HI.X.SX32 R75, R153, R4, 0x2, P4 ;  /* 0x00000004994b7211 */ /* 0x000fe400020f16ff */
[----:B------:R-:W-:Y:S02]  /*4050*/  LEA R70, P4, R155, R28, 0x2 ;  /* 0x0000001c9b467211 */ /* 0x000fe400078810ff */
[----:B------:R-:W-:-:S02]  /*4060*/  LEA.HI.X.SX32 R73, R154, R4, 0x2, P1 ;  /* 0x000000049a497211 */ /* 0x000fc400008f16ff */
[C---:B------:R-:W-:Y:S02]  /*4070*/  LEA R68, P1, R156.reuse, R28, 0x2 ;  /* 0x0000001c9c447211 */ /* 0x040fe400078210ff */
        /* <DEDUP_REMOVED lines=41> */
[----:B------:R-:W-:Y:S01]  /*4310*/  LEA.HI.X.SX32 R29, R6, R4, 0x2, P1 ;  /* 0x00000004061d7211 */ /* 0x000fe200008f16ff */
[----:B------:R-:W-:Y:S01]  /*4320*/  IMAD.SHL.U32 R4, R158, 0x20, RZ ;  /* 0x000000209e047824 */ /* 0x000fe200078e00ff */
[----:B------:R-:W-:Y:S01]  /*4330*/  LOP3.LUT P1, RZ, R171, 0x1, RZ, 0xc0, !PT ;  /* 0x00000001abff7812 */ /* 0x000fe2000782c0ff */
[----:B------:R-:W-:Y:S01]  /*4340*/  VIADD R171, R207, UR8 ;  /* 0x00000008cfab7c36 */ /* 0x000fe20008000000 */
[----:B------:R-:W-:Y:S01]  /*4350*/  ISETP.GT.AND P4, PT, R18, 0x3f, PT ;  /* 0x0000003f1200780c */ /* 0x000fe20003f84270 */
[----:B-1----:R-:W-:Y:S01]  /*4360*/  IMAD.WIDE R150, R4, 0x4, R150 ;  /* 0x0000000404967825 */ /* 0x002fe200078e0296 */
[----:B------:R-:W-:Y:S02]  /*4370*/  SHF.R.U64 R182, R176, 0x19, RZ ;  /* 0x00000019b0b67819 */ /* 0x000fe400000012ff */
[----:B------:R1:W-:Y:S01]  /*4380*/  LDGSTS.E [R171+0xc000], desc[UR16][R88.64], P6 ;  /* 0x0c00000058ab7fae */ /* 0x0003e2000b121850 */
[----:B------:R-:W-:Y:S01]  /*4390*/  SEL R177, R177, RZ, P4 ;  /* 0x000000ffb1b17207 */ /* 0x000fe20002000000 */
[----:B--2---:R-:W-:Y:S01]  /*43a0*/  IMAD.WIDE R90, R4, 0x4, R90 ;  /* 0x00000004045a7825 */ /* 0x004fe200078e025a */
[----:B------:R-:W-:Y:S01]  /*43b0*/  LOP3.LUT P4, RZ, R170, 0x1, RZ, 0xc0, !PT ;  /* 0x00000001aaff7812 */ /* 0x000fe2000788c0ff */
[----:B------:R2:W-:Y:S02]  /*43c0*/  LDGSTS.E [R171+0xc400], desc[UR16][R86.64], P6 ;  /* 0x0c40000056ab7fae */ /* 0x0005e4000b121850 */
[----:B------:R-:W-:Y:S01]  /*43d0*/  VIADD R170, R180, UR8 ;  /* 0x00000008b4aa7c36 */ /* 0x000fe20008000000 */
[----:B------:R-:W-:Y:S01]  /*43e0*/  SHF.R.U64 R180, R176, 0x1a, RZ ;  /* 0x0000001ab0b47819 */ /* 0x000fe200000012ff */
[----:B------:R2:W-:Y:S01]  /*43f0*/  LDGSTS.E [R171+0xc800], desc[UR16][R26.64], P6 ;  /* 0x0c8000001aab7fae */ /* 0x0005e2000b121850 */
[----:B---3--:R-:W-:-:S03]  /*4400*/  IMAD.WIDE R92, R4, 0x4, R92 ;  /* 0x00000004045c7825 */ /* 0x008fc600078e025c */
[----:B------:R3:W-:Y:S01]  /*4410*/  LDGSTS.E [R171+0xcc00], desc[UR16][R84.64], P6 ;  /* 0x0cc0000054ab7fae */ /* 0x0007e2000b121850 */
[----:B----4-:R-:W-:-:S03]  /*4420*/  IMAD.WIDE R94, R4, 0x4, R94 ;  /* 0x00000004045e7825 */ /* 0x010fc600078e025e */
[----:B------:R4:W-:Y:S01]  /*4430*/  LDGSTS.E [R171+0xd000], desc[UR16][R82.64], P6 ;  /* 0x0d00000052ab7fae */ /* 0x0009e2000b121850 */
[----:B-----5:R-:W-:-:S03]  /*4440*/  IMAD.WIDE R96, R4, 0x4, R96 ;  /* 0x0000000404607825 */ /* 0x020fc600078e0260 */
[----:B------:R5:W-:Y:S01]  /*4450*/  LDGSTS.E [R171+0xd400], desc[UR16][R80.64], P6 ;  /* 0x0d40000050ab7fae */ /* 0x000be2000b121850 */
[----:B------:R-:W-:-:S03]  /*4460*/  IMAD.WIDE R98, R4, 0x4, R98 ;  /* 0x0000000404627825 */ /* 0x000fc600078e0262 */
        /* <DEDUP_REMOVED lines=8> */
[----:B------:R-:W-:Y:S01]  /*44f0*/  LDGSTS.E [R171+0xe800], desc[UR16][R70.64], P6 ;  /* 0x0e80000046ab7fae */ /* 0x000fe2000b121850 */
        /* <DEDUP_REMOVED lines=42> */
[----:B------:R-:W-:Y:S01]  /*47a0*/  LOP3.LUT P6, RZ, R180, 0x1, RZ, 0xc0, !PT ;  /* 0x00000001b4ff7812 */ /* 0x000fe200078cc0ff */
[----:B------:R-:W-:Y:S01]  /*47b0*/  IMAD.WIDE R24, R4, 0x4, R24 ;  /* 0x0000000404187825 */ /* 0x000fe200078e0218 */
[----:B------:R-:W-:Y:S01]  /*47c0*/  SHF.R.U64 R180, R176, 0x18, RZ ;  /* 0x00000018b0b47819 */ /* 0x000fe200000012ff */
[----:B------:R-:W0:Y:S02]  /*47d0*/  LDGDEPBAR ;  /* 0x00000000000079af */ /* 0x000e240000000000 */
[C---:B-1----:R-:W-:Y:S01]  /*47e0*/  IMAD.WIDE R88, R186.reuse, 0x4, R88 ;  /* 0x00000004ba587825 */ /* 0x042fe200078e0258 */
[----:B------:R-:W-:Y:S03]  /*47f0*/  BAR.SYNC.DEFER_BLOCKING 0x0 ;  /* 0x0000000000007b1d */ /* 0x000fe60000010000 */
[----:B--2---:R-:W-:-:S04]  /*4800*/  IMAD.WIDE R86, R186, 0x4, R86 ;  /* 0x00000004ba567825 */ /* 0x004fc800078e0256 */
[----:B------:R-:W-:-:S04]  /*4810*/  IMAD.WIDE R26, R186, 0x4, R26 ;  /* 0x00000004ba1a7825 */ /* 0x000fc800078e021a */
[----:B---3--:R-:W-:-:S04]  /*4820*/  IMAD.WIDE R84, R186, 0x4, R84 ;  /* 0x00000004ba547825 */ /* 0x008fc800078e0254 */
[----:B----4-:R-:W-:-:S04]  /*4830*/  IMAD.WIDE R82, R186, 0x4, R82 ;  /* 0x00000004ba527825 */ /* 0x010fc800078e0252 */
[----:B-----5:R-:W-:-:S04]  /*4840*/  IMAD.WIDE R80, R186, 0x4, R80 ;  /* 0x00000004ba507825 */ /* 0x020fc800078e0250 */
[----:B------:R-:W-:Y:S01]  /*4850*/  IMAD.WIDE R78, R186, 0x4, R78 ;  /* 0x00000004ba4e7825 */ /* 0x000fe200078e024e */
[----:B------:R-:W-:Y:S01]  /*4860*/  @!PT LDS RZ, [RZ] ;  /* 0x00000000fffff984 */ /* 0x000fe20000000800 */
[----:B------:R-:W-:Y:S01]  /*4870*/  @!PT LDS RZ, [RZ] ;  /* 0x00000000fffff984 */ /* 0x000fe20000000800 */
[----:B------:R-:W-:Y:S01]  /*4880*/  @!PT LDS RZ, [RZ] ;  /* 0x00000000fffff984 */ /* 0x000fe20000000800 */
[----:B------:R1:W-:Y:S01]  /*4890*/  LDGSTS.E [R185+0x4000], desc[UR16][R150.64], P2 ;  /* 0x0400000096b97fae */ /* 0x0003e20009121850 */
[----:B------:R-:W-:Y:S02]  /*48a0*/  LOP3.LUT P2, RZ, R182, 0x1, RZ, 0xc0, !PT ;  /* 0x00000001b6ff7812 */ /* 0x000fe4000784c0ff */
[----:B------:R-:W-:Y:S01]  /*48b0*/  IMAD.WIDE R76, R186, 0x4, R76 ;  /* 0x00000004ba4c7825 */ /* 0x000fe200078e024c */
[----:B------:R-:W-:Y:S01]  /*48c0*/  SHF.R.U64 R182, R176, 0x17, RZ ;  /* 0x00000017b0b67819 */ /* 0x000fe200000012ff */
[----:B------:R2:W-:Y:S01]  /*48d0*/  LDGSTS.E [R185+0x4004], desc[UR16][R90.64], P0 ;  /* 0x040040005ab97fae */ /* 0x0005e20008121850 */
[----:B------:R-:W-:Y:S01]  /*48e0*/  LOP3.LUT P0, RZ, R180, 0x1, RZ, 0xc0, !PT ;  /* 0x00000001b4ff7812 */ /* 0x000fe2000780c0ff */
[----:B------:R-:W-:Y:S01]  /*48f0*/  IMAD.WIDE R74, R186, 0x4, R74 ;  /* 0x00000004ba4a7825 */ /* 0x000fe200078e024a */
[----:B------:R-:W-:Y:S01]  /*4900*/  SHF.R.U64 R180, R176, 0x16, RZ ;  /* 0x00000016b0b47819 */ /* 0x000fe200000012ff */
[----:B------:R3:W-:Y:S01]  /*4910*/  LDGSTS.E [R185+0x4008], desc[UR16][R92.64], P5 ;  /* 0x040080005cb97fae */ /* 0x0007e2000a921850 */
[----:B------:R-:W-:Y:S01]  /*4920*/  LOP3.LUT P5, RZ, R182, 0x1, RZ, 0xc0, !PT ;  /* 0x00000001b6ff7812 */ /* 0x000fe200078ac0ff */
[----:B------:R-:W-:Y:S01]  /*4930*/  IMAD.WIDE R72, R186, 0x4, R72 ;  /* 0x00000004ba487825 */ /* 0x000fe200078e0248 */
[----:B-1----:R-:W-:Y:S01]  /*4940*/  SHF.R.U64 R150, R176, 0x15, RZ ;  /* 0x00000015b0967819 */ /* 0x002fe200000012ff */
[----:B------:R1:W-:Y:S01]  /*4950*/  LDGSTS.E [R185+0x400c], desc[UR16][R94.64], P1 ;  /* 0x0400c0005eb97fae */ /* 0x0003e20008921850 */
[----:B------:R-:W-:Y:S01]  /*4960*/  LOP3.LUT P1, RZ, R180, 0x1, RZ, 0xc0, !PT ;  /* 0x00000001b4ff7812 */ /* 0x000fe2000782c0ff */
[----:B------:R-:W-:Y:S01]  /*4970*/  IMAD.WIDE R70, R186, 0x4, R70 ;  /* 0x00000004ba467825 */ /* 0x000fe200078e0246 */
[----:B--2---:R-:W-:Y:S01]  /*4980*/  SHF.R.U64 R90, R176, 0x14, RZ ;  /* 0x00000014b05a7819 */ /* 0x004fe200000012ff */
[----:B------:R2:W-:Y:S01]  /*4990*/  LDGSTS.E [R183+0x4000], desc[UR16][R96.64], P4 ;  /* 0x0400000060b77fae */ /* 0x0005e2000a121850 */
[----:B------:R-:W-:Y:S01]  /*49a0*/  LOP3.LUT P4, RZ, R150, 0x1, RZ, 0xc0, !PT ;  /* 0x0000000196ff7812 */ /* 0x000fe2000788c0ff */
        /* <DEDUP_REMOVED lines=69> */
[C---:B------:R-:W-:Y:S01]  /*4e00*/  SHF.R.U64 R90, R176.reuse, 0x2, RZ ;  /* 0x00000002b05a7819 */ /* 0x040fe200000012ff */
[----:B------:R5:W-:Y:S01]  /*4e10*/  LDGSTS.E [R174+0x4008], desc[UR16][R132.64], P4 ;  /* 0x0400800084ae7fae */ /* 0x000be2000a121850 */
[----:B------:R-:W-:Y:S01]  /*4e20*/  SHF.R.U64 R176, R176, 0x1, RZ ;  /* 0x00000001b0b07819 */ /* 0x000fe200000012ff */
[----:B------:R-:W-:Y:S01]  /*4e30*/  IMAD.WIDE R32, R186, 0x4, R32 ;  /* 0x00000004ba207825 */ /* 0x000fe200078e0220 */
[----:B------:R-:W-:Y:S01]  /*4e40*/  LOP3.LUT P4, RZ, R91, 0x1, RZ, 0xc0, !PT ;  /* 0x000000015bff7812 */ /* 0x000fe2000788c0ff */
[----:B------:R5:W-:Y:S01]  /*4e50*/  LDGSTS.E [R174+0x400c], desc[UR16][R134.64], P6 ;  /* 0x0400c00086ae7fae */ /* 0x000be2000b121850 */
[----:B------:R-:W-:Y:S01]  /*4e60*/  LOP3.LUT P6, RZ, R90, 0x1, RZ, 0xc0, !PT ;  /* 0x000000015aff7812 */ /* 0x000fe200078cc0ff */
[----:B------:R-:W-:Y:S01]  /*4e70*/  IMAD.WIDE R30, R186, 0x4, R30 ;  /* 0x00000004ba1e7825 */ /* 0x000fe200078e021e */
[----:B------:R-:W-:Y:S01]  /*4e80*/  CS2R R90, SRZ ;  /* 0x00000000005a7805 */ /* 0x000fe2000001ff00 */
[----:B------:R5:W-:Y:S01]  /*4e90*/  LDGSTS.E [R175+0x4000], desc[UR16][R136.64], P2 ;  /* 0x0400000088af7fae */ /* 0x000be20009121850 */
[----:B------:R-:W-:Y:S01]  /*4ea0*/  LOP3.LUT P2, RZ, R176, 0x1, RZ, 0xc0, !PT ;  /* 0x00000001b0ff7812 */ /* 0x000fe2000784c0ff */
[----:B------:R-:W-:Y:S01]  /*4eb0*/  IMAD.WIDE R28, R186, 0x4, R28 ;  /* 0x00000004ba1c7825 */ /* 0x000fe200078e021c */
[----:B---3--:R-:W-:Y:S01]  /*4ec0*/  CS2R R92, SRZ ;  /* 0x00000000005c7805 */ /* 0x008fe2000001ff00 */
[----:B------:R3:W-:Y:S01]  /*4ed0*/  LDGSTS.E [R175+0x4004], desc[UR16][R138.64], P0 ;  /* 0x040040008aaf7fae */ /* 0x0007e20008121850 */
[----:B------:R-:W-:-:S02]  /*4ee0*/  ISETP.NE.U32.AND P0, PT, R177, RZ, PT ;  /* 0x000000ffb100720c */ /* 0x000fc40003f05070 */
[----:B-1----:R-:W-:Y:S02]  /*4ef0*/  CS2R R94, SRZ ;  /* 0x00000000005e7805 */ /* 0x002fe4000001ff00 */
[----:B--2---:R-:W-:Y:S01]  /*4f00*/  CS2R R96, SRZ ;  /* 0x0000000000607805 */ /* 0x004fe2000001ff00 */
[----:B------:R1:W-:Y:S01]  /*4f10*/  LDGSTS.E [R175+0x4008], desc[UR16][R140.64], P5 ;  /* 0x040080008caf7fae */ /* 0x0003e2000a921850 */
[----:B----4-:R-:W-:Y:S02]  /*4f20*/  CS2R R98, SRZ ;  /* 0x0000000000627805 */ /* 0x010fe4000001ff00 */
[----:B-----5:R-:W-:Y:S02]  /*4f30*/  CS2R R100, SRZ ;  /* 0x0000000000647805 */ /* 0x020fe4000001ff00 */
[----:B------:R-:W-:Y:S01]  /*4f40*/  CS2R R102, SRZ ;  /* 0x0000000000667805 */ /* 0x000fe2000001ff00 */
[----:B------:R2:W-:Y:S01]  /*4f50*/  LDGSTS.E [R175+0x400c], desc[UR16][R142.64], P1 ;  /* 0x0400c0008eaf7fae */ /* 0x0005e20008921850 */
[----:B------:R-:W-:-:S02]  /*4f60*/  CS2R R104, SRZ ;  /* 0x0000000000687805 */ /* 0x000fc4000001ff00 */
[----:B------:R-:W-:Y:S02]  /*4f70*/  CS2R R106, SRZ ;  /* 0x00000000006a7805 */ /* 0x000fe4000001ff00 */
[----:B------:R-:W-:Y:S01]  /*4f80*/  CS2R R108, SRZ ;  /* 0x00000000006c7805 */ /* 0x000fe2000001ff00 */
[----:B------:R4:W-:Y:S01]  /*4f90*/  LDGSTS.E [R172+0x4000], desc[UR16][R144.64], P4 ;  /* 0x0400000090ac7fae */ /* 0x0009e2000a121850 */
[----:B------:R-:W-:Y:S02]  /*4fa0*/  CS2R R110, SRZ ;  /* 0x00000000006e7805 */ /* 0x000fe4000001ff00 */
[----:B------:R-:W-:Y:S02]  /*4fb0*/  CS2R R112, SRZ ;  /* 0x0000000000707805 */ /* 0x000fe4000001ff00 */
        /* <DEDUP_REMOVED lines=9> */
[----:B------:R5:W-:Y:S01]  /*5050*/  LDGSTS.E [R172+0x400c], desc[UR16][R24.64], !P3 ;  /* 0x0400c00018ac7fae */ /* 0x000be2000d921850 */
[----:B------:R-:W-:-:S02]  /*5060*/  CS2R R128, SRZ ;  /* 0x0000000000807805 */ /* 0x000fc4000001ff00 */
[----:B------:R-:W-:Y:S02]  /*5070*/  CS2R R130, SRZ ;  /* 0x0000000000827805 */ /* 0x000fe4000001ff00 */
[----:B------:R-:W-:Y:S01]  /*5080*/  CS2R R132, SRZ ;  /* 0x0000000000847805 */ /* 0x000fe2000001ff00 */
[----:B------:R-:W0:Y:S01]  /*5090*/  LDGDEPBAR ;  /* 0x00000000000079af */ /* 0x000e220000000000 */
[----:B------:R-:W-:Y:S02]  /*50a0*/  CS2R R134, SRZ ;  /* 0x0000000000867805 */ /* 0x000fe4000001ff00 */
[----:B------:R-:W-:Y:S02]  /*50b0*/  CS2R R136, SRZ ;  /* 0x0000000000887805 */ /* 0x000fe4000001ff00 */
[----:B---3--:R-:W-:Y:S01]  /*50c0*/  CS2R R138, SRZ ;  /* 0x00000000008a7805 */ /* 0x008fe2000001ff00 */
[----:B------:R3:W-:Y:S01]  /*50d0*/  LDGSTS.E [R171+0x10000], desc[UR16][R88.64], P0 ;  /* 0x1000000058ab7fae */ /* 0x0007e20008121850 */
[----:B-1----:R-:W-:-:S02]  /*50e0*/  CS2R R140, SRZ ;  /* 0x00000000008c7805 */ /* 0x002fc4000001ff00 */
[----:B--2---:R-:W-:Y:S02]  /*50f0*/  CS2R R142, SRZ ;  /* 0x00000000008e7805 */ /* 0x004fe4000001ff00 */
[----:B----4-:R-:W-:Y:S01]  /*5100*/  CS2R R144, SRZ ;  /* 0x0000000000907805 */ /* 0x010fe2000001ff00 */
[----:B------:R1:W-:Y:S01]  /*5110*/  LDGSTS.E [R171+0x10400], desc[UR16][R86.64], P0 ;  /* 0x1040000056ab7fae */ /* 0x0003e20008121850 */
[----:B-----5:R-:W-:Y:S02]  /*5120*/  CS2R R146, SRZ ;  /* 0x0000000000927805 */ /* 0x020fe4000001ff00 */
[----:B------:R-:W-:Y:S02]  /*5130*/  CS2R R148, SRZ ;  /* 0x0000000000947805 */ /* 0x000fe4000001ff00 */
[----:B------:R-:W-:Y:S01]  /*5140*/  CS2R R150, SRZ ;  /* 0x0000000000967805 */ /* 0x000fe2000001ff00 */
[----:B------:R2:W-:Y:S01]  /*5150*/  LDGSTS.E [R171+0x10800], desc[UR16][R26.64], P0 ;  /* 0x108000001aab7fae */ /* 0x0005e20008121850 */
[----:B------:R-:W-:-:S03]  /*5160*/  CS2R R24, SRZ ;  /* 0x0000000000187805 */ /* 0x000fc6000001ff00 */
[----:B------:R4:W-:Y:S01]  /*5170*/  LDGSTS.E [R171+0x10c00], desc[UR16][R84.64], P0 ;  /* 0x10c0000054ab7fae */ /* 0x0009e20008121850 */
[----:B---3--:R-:W-:-:S03]  /*5180*/  CS2R R88, SRZ ;  /* 0x0000000000587805 */ /* 0x008fc6000001ff00 */
[----:B------:R3:W-:Y:S01]  /*5190*/  LDGSTS.E [R171+0x11000], desc[UR16][R82.64], P0 ;  /* 0x1100000052ab7fae */ /* 0x0007e20008121850 */
[----:B-1----:R-:W-:-:S03]  /*51a0*/  CS2R R86, SRZ ;  /* 0x0000000000567805 */ /* 0x002fc6000001ff00 */
[----:B------:R1:W-:Y:S01]  /*51b0*/  LDGSTS.E [R171+0x11400], desc[UR16][R80.64], P0 ;  /* 0x1140000050ab7fae */ /* 0x0003e20008121850 */
[----:B--2---:R-:W-:-:S03]  /*51c0*/  CS2R R26, SRZ ;  /* 0x00000000001a7805 */ /* 0x004fc6000001ff00 */
[----:B------:R2:W-:Y:S01]  /*51d0*/  LDGSTS.E [R171+0x11800], desc[UR16][R78.64], P0 ;  /* 0x118000004eab7fae */ /* 0x0005e20008121850 */
[----:B----4-:R-:W-:-:S03]  /*51e0*/  CS2R R84, SRZ ;  /* 0x0000000000547805 */ /* 0x010fc6000001ff00 */
        /* <DEDUP_REMOVED lines=49> */
[----:B------:R-:W-:Y:S02]  /*5500*/  ISETP.GE.AND P0, PT, R18, 0x20, PT ;  /* 0x000000201200780c */ /* 0x000fe40003f06270 */
[----:B---3--:R-:W-:Y:S01]  /*5510*/  CS2R R34, SRZ ;  /* 0x0000000000227805 */ /* 0x008fe2000001ff00 */
[----:B------:R-:W0:Y:S01]  /*5520*/  LDGDEPBAR ;  /* 0x00000000000079af */ /* 0x000e220000000000 */
[----:B-1----:R-:W-:Y:S02]  /*5530*/  CS2R R32, SRZ ;  /* 0x0000000000207805 */ /* 0x002fe4000001ff00 */
[----:B--2---:R-:W-:Y:S02]  /*5540*/  CS2R R30, SRZ ;  /* 0x00000000001e7805 */ /* 0x004fe4000001ff00 */
[----:B----4-:R-:W-:-:S05]  /*5550*/  CS2R R28, SRZ ;  /* 0x00000000001c7805 */ /* 0x010fca000001ff00 */
[----:B------:R-:W-:Y:S05]  /*5560*/  @!P0 BRA `(.L_x_0) ;  /* 0x0000003000ac8947 */ /* 0x000fea0003800000 */
[----:B------:R-:W-:Y:S01]  /*5570*/  IMAD.SHL.U32 R205, R186, 0x8, RZ ;  /* 0x00000008bacd7824 */ /* 0x000fe200078e00ff */
[----:B------:R-:W-:Y:S01]  /*5580*/  SHF.R.S32.HI R185, RZ, 0x1f, R186 ;  /* 0x0000001fffb97819 */ /* 0x000fe200000114ba */
[----:B------:R-:W-:Y:S01]  /*5590*/  IMAD.MOV.U32 R188, RZ, RZ, RZ ;  /* 0x000000ffffbc7224 */ /* 0x000fe200078e00ff */
[----:B------:R-:W-:Y:S02]  /*55a0*/  SHF.R.S32.HI R31, RZ, 0x1f, R6 ;  /* 0x0000001fff1f7819 */ /* 0x000fe40000011406 */
[----:B------:R-:W-:Y:S02]  /*55b0*/  CS2R R88, SRZ ;  /* 0x0000000000587805 */ /* 0x000fe4000001ff00 */
[----:B------:R-:W-:Y:S02]  /*55c0*/  SHF.R.S32.HI R29, RZ, 0x1f, R158 ;  /* 0x0000001fff1d7819 */ /* 0x000fe4000001149e */
[----:B------:R-:W-:Y:S02]  /*55d0*/  CS2R R90, SRZ ;  /* 0x00000000005a7805 */ /* 0x000fe4000001ff00 */
[----:B------:R-:W-:-:S02]  /*55e0*/  SHF.R.S32.HI R27, RZ, 0x1f, R18 ;  /* 0x0000001fff1b7819 */ /* 0x000fc40000011412 */
[----:B------:R-:W-:Y:S02]  /*55f0*/  CS2R R92, SRZ ;  /* 0x00000000005c7805 */ /* 0x000fe4000001ff00 */
[----:B------:R-:W-:Y:S02]  /*5600*/  SHF.L.U64.HI R204, R186, 0x3, R185 ;  /* 0x00000003bacc7819 */ /* 0x000fe400000102b9 */
[----:B------:R-:W-:Y:S02]  /*5610*/  CS2R R94, SRZ ;  /* 0x00000000005e7805 */ /* 0x000fe4000001ff00 */
[----:B------:R-:W-:Y:S02]  /*5620*/  LEA R184, P0, R6, R205, 0x2 ;  /* 0x000000cd06b87211 */ /* 0x000fe400078010ff */
[----:B------:R-:W-:Y:S02]  /*5630*/  CS2R R96, SRZ ;  /* 0x0000000000607805 */ /* 0x000fe4000001ff00 */
[----:B------:R-:W-:-:S02]  /*5640*/  SHF.L.U64.HI R158, R158, 0x2, R29 ;  /* 0x000000029e9e7819 */ /* 0x000fc4000001021d */
[----:B------:R-:W-:Y:S02]  /*5650*/  CS2R R98, SRZ ;  /* 0x0000000000627805 */ /* 0x000fe4000001ff00 */
[----:B------:R-:W-:Y:S02]  /*5660*/  LEA.HI R208, R27, R18, RZ, 0x5 ;  /* 0x000000121bd07211 */ /* 0x000fe400078f28ff */
[----:B------:R-:W-:Y:S02]  /*5670*/  CS2R R100, SRZ ;  /* 0x0000000000647805 */ /* 0x000fe4000001ff00 */
[----:B------:R-:W-:Y:S01]  /*5680*/  LEA.HI.X R54, R6, R204, R31, 0x2, P0 ;  /* 0x000000cc06367211 */ /* 0x000fe200000f141f */
[----:B------:R1:W-:Y:S01]  /*5690*/  STL [R1], R158 ;  /* 0x0000009e01007387 */ /* 0x0003e20000100800 */
[----:B------:R-:W-:Y:S02]  /*56a0*/  SHF.R.S32.HI R29, RZ, 0x1f, R14 ;  /* 0x0000001fff1d7819 */ /* 0x000fe4000001140e */
[----:B------:R-:W-:-:S02]  /*56b0*/  CS2R R102, SRZ ;  /* 0x0000000000667805 */ /* 0x000fc4000001ff00 */
[----:B------:R-:W-:Y:S02]  /*56c0*/  SHF.R.S32.HI R18, RZ, 0x1f, R7 ;  /* 0x0000001fff127819 */ /* 0x000fe40000011407 */
[----:B------:R-:W-:Y:S02]  /*56d0*/  CS2R R104, SRZ ;  /* 0x0000000000687805 */ /* 0x000fe4000001ff00 */
[----:B------:R-:W-:Y:S02]  /*56e0*/  SHF.R.S32.HI R6, RZ, 0x1f, R15 ;  /* 0x0000001fff067819 */ /* 0x000fe4000001140f */
[----:B------:R-:W-:Y:S02]  /*56f0*/  CS2R R106, SRZ ;  /* 0x00000000006a7805 */ /* 0x000fe4000001ff00 */
[----:B------:R-:W-:Y:S02]  /*5700*/  SHF.R.S32.HI R27, RZ, 0x1f, R8 ;  /* 0x0000001fff1b7819 */ /* 0x000fe40000011408 */
[----:B------:R-:W-:-:S02]  /*5710*/  CS2R R108, SRZ ;  /* 0x00000000006c7805 */ /* 0x000fc4000001ff00 */
[-C--:B------:R-:W-:Y:S02]  /*5720*/  LEA R52, P0, R14, R205.reuse, 0x2 ;  /* 0x000000cd0e347211 */ /* 0x080fe400078010ff */
[----:B------:R-:W-:Y:S02]  /*5730*/  CS2R R110, SRZ ;  /* 0x00000000006e7805 */ /* 0x000fe4000001ff00 */
[-C--:B------:R-:W-:Y:S02]  /*5740*/  LEA R50, P1, R7, R205.reuse, 0x2 ;  /* 0x000000cd07327211 */ /* 0x080fe400078210ff */
[----:B------:R-:W-:Y:S02]  /*5750*/  CS2R R112, SRZ ;  /* 0x0000000000707805 */ /* 0x000fe4000001ff00 */
[----:B------:R-:W-:Y:S02]  /*5760*/  LEA R48, P2, R15, R205, 0x2 ;  /* 0x000000cd0f307211 */ /* 0x000fe400078410ff */
[----:B------:R-:W-:-:S02]  /*5770*/  CS2R R114, SRZ ;  /* 0x0000000000727805 */ /* 0x000fc4000001ff00 */
[----:B------:R-:W-:Y:S02]  /*5780*/  LEA R46, P3, R8, R205, 0x2 ;  /* 0x000000cd082e7211 */ /* 0x000fe400078610ff */
[----:B------:R-:W-:Y:S02]  /*5790*/  CS2R R116, SRZ ;  /* 0x0000000000747805 */ /* 0x000fe4000001ff00 */
[-C--:B------:R-:W-:Y:S02]  /*57a0*/  LEA.HI.X R53, R14, R204.reuse, R29, 0x2, P0 ;  /* 0x000000cc0e357211 */ /* 0x080fe400000f141d */
[----:B------:R-:W-:Y:S02]  /*57b0*/  CS2R R118, SRZ ;  /* 0x0000000000767805 */ /* 0x000fe4000001ff00 */
[----:B------:R-:W-:Y:S02]  /*57c0*/  LEA.HI.X R51, R7, R204, R18, 0x2, P1 ;  /* 0x000000cc07337211 */ /* 0x000fe400008f1412 */
[----:B------:R-:W-:-:S02]  /*57d0*/  CS2R R120, SRZ ;  /* 0x0000000000787805 */ /* 0x000fc4000001ff00 */
[-C--:B------:R-:W-:Y:S02]  /*57e0*/  LEA.HI.X R49, R15, R204.reuse, R6, 0x2, P2 ;  /* 0x000000cc0f317211 */ /* 0x080fe400010f1406 */
[----:B------:R-:W-:Y:S02]  /*57f0*/  CS2R R122, SRZ ;  /* 0x00000000007a7805 */ /* 0x000fe4000001ff00 */
[----:B------:R-:W-:Y:S02]  /*5800*/  LEA.HI.X R47, R8, R204, R27, 0x2, P3 ;  /* 0x000000cc082f7211 */ /* 0x000fe400018f141b */
[----:B------:R-:W-:Y:S02]  /*5810*/  CS2R R124, SRZ ;  /* 0x00000000007c7805 */ /* 0x000fe4000001ff00 */
        /* <DEDUP_REMOVED lines=22> */
[----:B-1----:R-:W-:Y:S02]  /*5980*/  LEA.HI.X R158, R10, R204, R7, 0x2, P3 ;  /* 0x000000cc0a9e7211 */ /* 0x002fe400018f1407 */
        /* <DEDUP_REMOVED lines=17> */
[-C--:B------:R-:W-:Y:S01]  /*5aa0*/  LEA.HI.X R39, R156, R204.reuse, R9, 0x2, P0 ;  /* 0x000000cc9c277211 */ /* 0x080fe200000f1409 */
[----:B------:R-:W-:Y:S01]  /*5ab0*/  UMOV UR9, 0x1 ;  /* 0x0000000100097882 */ /* 0x000fe20000000000 */
[-C--:B------:R-:W-:Y:S01]  /*5ac0*/  LEA.HI.X R38, R11, R204.reuse, R8, 0x2, P1 ;  /* 0x000000cc0b267211 */ /* 0x080fe200008f1408 */
[----:B------:R-:W-:Y:S01]  /*5ad0*/  UMOV UR10, 0xffffffff ;  /* 0xffffffff000a7882 */ /* 0x000fe20000000000 */
[-C--:B------:R-:W-:Y:S02]  /*5ae0*/  LEA.HI.X R37, R155, R204.reuse, R6, 0x2, P2 ;  /* 0x000000cc9b257211 */ /* 0x080fe400010f1406 */
[----:B------:R-:W-:-:S02]  /*5af0*/  LEA.HI.X R35, R12, R204, R7, 0x2, P3 ;  /* 0x000000cc0c237211 */ /* 0x000fc400018f1407 */
[----:B------:R-:W-:Y:S02]  /*5b00*/  SHF.R.S32.HI R24, RZ, 0x1f, R169 ;  /* 0x0000001fff187819 */ /* 0x000fe400000114a9 */
[----:B------:R-:W-:Y:S02]  /*5b10*/  SHF.R.S32.HI R9, RZ, 0x1f, R154 ;  /* 0x0000001fff097819 */ /* 0x000fe4000001149a */
[----:B------:R-:W-:Y:S02]  /*5b20*/  SHF.R.S32.HI R8, RZ, 0x1f, R13 ;  /* 0x0000001fff087819 */ /* 0x000fe4000001140d */
[----:B------:R-:W-:Y:S02]  /*5b30*/  SHF.R.S32.HI R6, RZ, 0x1f, R153 ;  /* 0x0000001fff067819 */ /* 0x000fe40000011499 */
[----:B------:R-:W-:Y:S02]  /*5b40*/  SHF.R.S32.HI R7, RZ, 0x1f, R152 ;  /* 0x0000001fff077819 */ /* 0x000fe40000011498 */
[----:B------:R-:W-:-:S02]  /*5b50*/  LEA R32, P0, R154, R205, 0x2 ;  /* 0x000000cd9a207211 */ /* 0x000fc400078010ff */
[-C--:B------:R-:W-:Y:S02]  /*5b60*/  LEA R31, P1, R13, R205.reuse, 0x2 ;  /* 0x000000cd0d1f7211 */ /* 0x080fe400078210ff */
[-C--:B------:R-:W-:Y:S02]  /*5b70*/  LEA R155, P2, R153, R205.reuse, 0x2 ;  /* 0x000000cd999b7211 */ /* 0x080fe400078410ff */
[----:B------:R-:W-:Y:S02]  /*5b80*/  LEA R30, P3, R152, R205, 0x2 ;  /* 0x000000cd981e7211 */ /* 0x000fe400078610ff */
[----:B------:R-:W-:Y:S02]  /*5b90*/  SHF.L.U64.HI R25, R169, 0x2, R24 ;  /* 0x00000002a9197819 */ /* 0x000fe40000010218 */
[-C--:B------:R-:W-:Y:S02]  /*5ba0*/  LEA.HI.X R33, R154, R204.reuse, R9, 0x2, P0 ;  /* 0x000000cc9a217211 */ /* 0x080fe400000f1409 */
[----:B------:R-:W-:-:S02]  /*5bb0*/  LEA.HI.X R170, R13, R204, R8, 0x2, P1 ;  /* 0x000000cc0daa7211 */ /* 0x000fc400008f1408 */
[-C--:B------:R-:W-:Y:S02]  /*5bc0*/  LEA.HI.X R172, R153, R204.reuse, R6, 0x2, P2 ;  /* 0x000000cc99ac7211 */ /* 0x080fe400010f1406 */
[----:B------:R-:W-:Y:S02]  /*5bd0*/  LEA.HI.X R173, R152, R204, R7, 0x2, P3 ;  /* 0x000000cc98ad7211 */ /* 0x000fe400018f1407 */
[----:B------:R-:W-:Y:S02]  /*5be0*/  SHF.R.S32.HI R24, RZ, 0x1f, R5 ;  /* 0x0000001fff187819 */ /* 0x000fe40000011405 */
[----:B------:R-:W-:Y:S02]  /*5bf0*/  SHF.R.S32.HI R8, RZ, 0x1f, R23 ;  /* 0x0000001fff087819 */ /* 0x000fe40000011417 */
[----:B------:R-:W-:Y:S02]  /*5c00*/  SHF.R.S32.HI R6, RZ, 0x1f, R21 ;  /* 0x0000001fff067819 */ /* 0x000fe40000011415 */
[----:B------:R-:W-:-:S02]  /*5c10*/  SHF.R.S32.HI R7, RZ, 0x1f, R20 ;  /* 0x0000001fff077819 */ /* 0x000fc40000011414 */
[-C--:B------:R-:W-:Y:S02]  /*5c20*/  LEA R159, P0, R23, R205.reuse, 0x2 ;  /* 0x000000cd179f7211 */ /* 0x080fe400078010ff */
[-C--:B------:R-:W-:Y:S02]  /*5c30*/  LEA R28, P2, R21, R205.reuse, 0x2 ;  /* 0x000000cd151c7211 */ /* 0x080fe400078410ff */
[----:B------:R-:W-:Y:S02]  /*5c40*/  LEA R27, P3, R20, R205, 0x2 ;  /* 0x000000cd141b7211 */ /* 0x000fe400078610ff */
[----:B------:R-:W-:Y:S02]  /*5c50*/  SHF.L.U64.HI R5, R5, 0x2, R24 ;  /* 0x0000000205057819 */ /* 0x000fe40000010218 */
[-C--:B------:R-:W-:Y:S02]  /*5c60*/  LEA.HI.X R174, R23, R204.reuse, R8, 0x2, P0 ;  /* 0x000000cc17ae7211 */ /* 0x080fe400000f1408 */
[----:B------:R-:W-:-:S02]  /*5c70*/  LEA.HI.X R176, R21, R204, R6, 0x2, P2 ;  /* 0x000000cc15b07211 */ /* 0x000fc400010f1406 */
[----:B------:R-:W-:Y:S02]  /*5c80*/  LEA.HI.X R177, R20, R204, R7, 0x2, P3 ;  /* 0x000000cc14b17211 */ /* 0x000fe400018f1407 */
[----:B------:R-:W-:Y:S02]  /*5c90*/  SHF.R.S32.HI R9, RZ, 0x1f, R22 ;  /* 0x0000001fff097819 */ /* 0x000fe40000011416 */
[----:B------:R-:W-:Y:S02]  /*5ca0*/  LEA R29, P1, R22, R205, 0x2 ;  /* 0x000000cd161d7211 */ /* 0x000fe400078210ff */
[----:B------:R-:W-:Y:S02]  /*5cb0*/  SHF.R.S32.HI R10, RZ, 0x1f, R19 ;  /* 0x0000001fff0a7819 */ /* 0x000fe40000011413 */
[----:B------:R-:W-:Y:S02]  /*5cc0*/  SHF.R.S32.HI R7, RZ, 0x1f, R160 ;  /* 0x0000001fff077819 */ /* 0x000fe400000114a0 */
[----:B------:R-:W-:-:S02]  /*5cd0*/  SHF.R.S32.HI R6, RZ, 0x1f, R161 ;  /* 0x0000001fff067819 */ /* 0x000fc400000114a1 */
[-C--:B------:R-:W-:Y:S02]  /*5ce0*/  LEA R24, P0, R19, R205.reuse, 0x2 ;  /* 0x000000cd13187211 */ /* 0x080fe400078010ff */
[-C--:B------:R-:W-:Y:S02]  /*5cf0*/  LEA R171, P2, R160, R205.reuse, 0x2 ;  /* 0x000000cda0ab7211 */ /* 0x080fe400078410ff */
[----:B------:R-:W-:Y:S02]  /*5d00*/  LEA R189, P3, R161, R205, 0x2 ;  /* 0x000000cda1bd7211 */ /* 0x000fe400078610ff */
[-C--:B------:R-:W-:Y:S02]  /*5d10*/  LEA.HI.X R175, R22, R204.reuse, R9, 0x2, P1 ;  /* 0x000000cc16af7211 */ /* 0x080fe400008f1409 */
        /* <DEDUP_REMOVED lines=16> */
[-C--:B------:R-:W-:Y:S02]  /*5e20*/  LEA R195, P1, R163, R205.reuse, 0x2 ;  /* 0x000000cda3c37211 */ /* 0x080fe400078210ff */
[----:B------:R-:W-:Y:S02]  /*5e30*/  SHF.R.S32.HI R9, RZ, 0x1f, R166 ;  /* 0x0000001fff097819 */ /* 0x000fe400000114a6 */
[----:B------:R-:W-:Y:S02]  /*5e40*/  SHF.R.S32.HI R6, RZ, 0x1f, R167 ;  /* 0x0000001fff067819 */ /* 0x000fe400000114a7 */
[----:B------:R-:W-:-:S02]  /*5e50*/  LEA R201, P0, R166, R205, 0x2 ;  /* 0x000000cda6c97211 */ /* 0x000fc400078010ff */
[-C--:B------:R-:W-:Y:S02]  /*5e60*/  LEA R203, P2, R167, R205.reuse, 0x2 ;  /* 0x000000cda7cb7211 */ /* 0x080fe400078410ff */
[----:B------:R-:W-:Y:S02]  /*5e70*/  SHF.R.S32.HI R7, RZ, 0x1f, R168 ;  /* 0x0000001fff077819 */ /* 0x000fe400000114a8 */
[----:B------:R-:W-:Y:S02]  /*5e80*/  LEA R205, P3, R168, R205, 0x2 ;  /* 0x000000cda8cd7211 */ /* 0x000fe400078610ff */
[-C--:B------:R-:W-:Y:S02]  /*5e90*/  LEA.HI.X R194, R163, R204.reuse, R8, 0x2, P1 ;  /* 0x000000cca3c27211 */ /* 0x080fe400008f1408 */
[-C--:B------:R-:W-:Y:S02]  /*5ea0*/  LEA.HI.X R200, R166, R204.reuse, R9, 0x2, P0 ;  /* 0x000000cca6c87211 */ /* 0x080fe400000f1409 */
[----:B------:R-:W-:-:S02]  /*5eb0*/  LEA.HI.X R202, R167, R204, R6, 0x2, P2 ;  /* 0x000000cca7ca7211 */ /* 0x000fc400010f1406 */
[----:B------:R-:W-:Y:S02]  /*5ec0*/  LEA.HI.X R204, R168, R204, R7, 0x2, P3 ;  /* 0x000000cca8cc7211 */ /* 0x000fe400018f1407 */
[----:B------:R-:W-:Y:S02]  /*5ed0*/  IADD3 R184, P4, R184, UR4, RZ ;  /* 0x00000004b8b87c10 */ /* 0x000fe4000ff9e0ff */
[----:B------:R-:W-:Y:S02]  /*5ee0*/  IADD3 R6, P3, R52, UR4, RZ ;  /* 0x0000000434067c10 */ /* 0x000fe4000ff7e0ff */
[----:B------:R-:W-:Y:S02]  /*5ef0*/  IADD3.X R14, R54, UR5, RZ, P4, !PT ;  /* 0x00000005360e7c10 */ /* 0x000fe4000a7fe4ff */
[----:B------:R-:W-:Y:S02]  /*5f00*/  CS2R R54, SRZ ;  /* 0x0000000000367805 */ /* 0x000fe4000001ff00 */
[----:B------:R-:W-:-:S02]  /*5f10*/  IADD3.X R16, R53, UR5, RZ, P3, !PT ;  /* 0x0000000535107c10 */ /* 0x000fc40009ffe4ff */
[----:B------:R-:W-:Y:S02]  /*5f20*/  CS2R R52, SRZ ;  /* 0x0000000000347805 */ /* 0x000fe4000001ff00 */
[----:B------:R-:W-:Y:S02]  /*5f30*/  IADD3 R7, P2, R50, UR4, RZ ;  /* 0x0000000432077c10 */ /* 0x000fe4000ff5e0ff */
[----:B------:R-:W-:Y:S02]  /*5f40*/  IADD3 R8, P6, R48, UR4, RZ ;  /* 0x0000000430087c10 */ /* 0x000fe4000ffde0ff */
[----:B------:R-:W-:Y:S02]  /*5f50*/  IADD3 R9, P5, R46, UR4, RZ ;  /* 0x000000042e097c10 */ /* 0x000fe4000ffbe0ff */
[----:B------:R-:W-:Y:S02]  /*5f60*/  IADD3 R10, P4, R44, UR4, RZ ;  /* 0x000000042c0a7c10 */ /* 0x000fe4000ff9e0ff */
[----:B------:R-:W-:-:S02]  /*5f70*/  IADD3 R12, P3, R18, UR4, RZ ;  /* 0x00000004120c7c10 */ /* 0x000fc4000ff7e0ff */
[----:B------:R-:W-:Y:S02]  /*5f80*/  IADD3.X R18, R51, UR5, RZ, P2, !PT ;  /* 0x0000000533127c10 */ /* 0x000fe400097fe4ff */
[----:B------:R-:W-:Y:S02]  /*5f90*/  CS2R R50, SRZ ;  /* 0x0000000000327805 */ /* 0x000fe4000001ff00 */
[----:B------:R-:W-:Y:S02]  /*5fa0*/  IADD3.X R20, R49, UR5, RZ, P6, !PT ;  /* 0x0000000531147c10 */ /* 0x000fe4000b7fe4ff */
[----:B------:R-:W-:Y:S02]  /*5fb0*/  CS2R R48, SRZ ;  /* 0x0000000000307805 */ /* 0x000fe4000001ff00 */
[----:B------:R-:W-:Y:S02]  /*5fc0*/  IADD3.X R22, R47, UR5, RZ, P5, !PT ;  /* 0x000000052f167c10 */ /* 0x000fe4000affe4ff */
[----:B------:R-:W-:-:S02]  /*5fd0*/  CS2R R46, SRZ ;  /* 0x00000000002e7805 */ /* 0x000fc4000001ff00 */
[----:B------:R-:W-:Y:S02]  /*5fe0*/  IADD3.X R152, R45, UR5, RZ, P4, !PT ;  /* 0x000000052d987c10 */ /* 0x000fe4000a7fe4ff */
[----:B------:R-:W-:Y:S02]  /*5ff0*/  CS2R R44, SRZ ;  /* 0x00000000002c7805 */ /* 0x000fe4000001ff00 */
[----:B------:R-:W-:Y:S02]  /*6000*/  IADD3.X R154, R43, UR5, RZ, P3, !PT ;  /* 0x000000052b9a7c10 */ /* 0x000fe40009ffe4ff */
[----:B------:R-:W-:Y:S02]  /*6010*/  IADD3 R11, P2, R41, UR4, RZ ;  /* 0x00000004290b7c10 */ /* 0x000fe4000ff5e0ff */
[----:B------:R-:W-:Y:S02]  /*6020*/  IADD3 R13, P6, R40, UR4, RZ ;  /* 0x00000004280d7c10 */ /* 0x000fe4000ffde0ff */
[----:B------:R-:W-:-:S02]  /*6030*/  CS2R R40, SRZ ;  /* 0x0000000000287805 */ /* 0x000fc4000001ff00 */
[----:B------:R-:W-:Y:S02]  /*6040*/  IADD3 R15, P5, R15, UR4, RZ ;  /* 0x000000040f0f7c10 */ /* 0x000fe4000ffbe0ff */
[----:B------:R-:W-:Y:S02]  /*6050*/  IADD3 R17, P4, R17, UR4, RZ ;  /* 0x0000000411117c10 */ /* 0x000fe4000ff9e0ff */
[----:B------:R-:W-:Y:S02]  /*6060*/  IADD3 R19, P3, R36, UR4, RZ ;  /* 0x0000000424137c10 */ /* 0x000fe4000ff7e0ff */
[----:B------:R-:W-:Y:S02]  /*6070*/  IADD3.X R156, R42, UR5, RZ, P2, !PT ;  /* 0x000000052a9c7c10 */ /* 0x000fe400097fe4ff */
[----:B------:R-:W-:Y:S02]  /*6080*/  CS2R R42, SRZ ;  /* 0x00000000002a7805 */ /* 0x000fe4000001ff00 */
[----:B------:R-:W-:-:S02]  /*6090*/  IADD3.X R158, R158, UR5, RZ, P6, !PT ;  /* 0x000000059e9e7c10 */ /* 0x000fc4000b7fe4ff */
[----:B------:R-:W-:Y:S02]  /*60a0*/  IADD3.X R160, R39, UR5, RZ, P5, !PT ;  /* 0x0000000527a07c10 */ /* 0x000fe4000affe4ff */
[----:B------:R-:W-:Y:S02]  /*60b0*/  IADD3.X R162, R38, UR5, RZ, P4, !PT ;  /* 0x0000000526a27c10 */ /* 0x000fe4000a7fe4ff */
[----:B------:R-:W-:Y:S02]  /*60c0*/  CS2R R38, SRZ ;  /* 0x0000000000267805 */ /* 0x000fe4000001ff00 */
[----:B------:R-:W-:Y:S02]  /*60d0*/  IADD3.X R164, R37, UR5, RZ, P3, !PT ;  /* 0x0000000525a47c10 */ /* 0x000fe40009ffe4ff */
[----:B------:R-:W-:Y:S02]  /*60e0*/  CS2R R36, SRZ ;  /* 0x0000000000247805 */ /* 0x000fe4000001ff00 */
[----:B------:R-:W-:-:S02]  /*60f0*/  IADD3 R21, P2, R34, UR4, RZ ;  /* 0x0000000422157c10 */ /* 0x000fc4000ff5e0ff */
[----:B------:R-:W-:Y:S02]  /*6100*/  IADD3 R23, P6, R32, UR4, RZ ;  /* 0x0000000420177c10 */ /* 0x000fe4000ffde0ff */
[----:B------:R-:W-:Y:S02]  /*6110*/  IADD3 R153, P5, R31, UR4, RZ ;  /* 0x000000041f997c10 */ /* 0x000fe4000ffbe0ff */
[----:B------:R-:W-:Y:S02]  /*6120*/  IADD3 R155, P4, R155, UR4, RZ ;  /* 0x000000049b9b7c10 */ /* 0x000fe4000ff9e0ff */
[----:B------:R-:W-:Y:S02]  /*6130*/  IADD3 R157, P3, R30, UR4, RZ ;  /* 0x000000041e9d7c10 */ /* 0x000fe4000ff7e0ff */
[----:B------:R-:W-:Y:S02]  /*6140*/  CS2R R30, SRZ ;  /* 0x00000000001e7805 */ /* 0x000fe4000001ff00 */
[----:B------:R-:W-:-:S02]  /*6150*/  LEA R178, P1, R4, R178, 0x3 ;  /* 0x000000b204b27211 */ /* 0x000fc400078218ff */
[----:B------:R-:W-:Y:S02]  /*6160*/  IADD3.X R166, R35, UR5, RZ, P2, !PT ;  /* 0x0000000523a67c10 */ /* 0x000fe400097fe4ff */
[----:B------:R-:W-:Y:S02]  /*6170*/  CS2R R34, SRZ ;  /* 0x0000000000227805 */ /* 0x000fe4000001ff00 */
[----:B------:R-:W-:Y:S02]  /*6180*/  IADD3.X R168, R33, UR5, RZ, P6, !PT ;  /* 0x0000000521a87c10 */ /* 0x000fe4000b7fe4ff */
[----:B------:R-:W-:Y:S02]  /*6190*/  CS2R R32, SRZ ;  /* 0x0000000000207805 */ /* 0x000fe4000001ff00 */
[----:B------:R-:W-:Y:S02]  /*61a0*/  IADD3.X R170, R170, UR5, RZ, P5, !PT ;  /* 0x00000005aaaa7c10 */ /* 0x000fe4000affe4ff */
[----:B------:R-:W-:-:S02]  /*61b0*/  IADD3.X R172, R172, UR5, RZ, P4, !PT ;  /* 0x00000005acac7c10 */ /* 0x000fc4000a7fe4ff */
[----:B------:R-:W-:Y:S02]  /*61c0*/  IADD3.X R173, R173, UR5, RZ, P3, !PT ;  /* 0x00000005adad7c10 */ /* 0x000fe40009ffe4ff */
[----:B------:R-:W-:Y:S02]  /*61d0*/  IADD3 R159, P2, R159, UR4, RZ ;  /* 0x000000049f9f7c10 */ /* 0x000fe4000ff5e0ff */
[----:B------:R-:W-:Y:S02]  /*61e0*/  IADD3 R161, P6, R29, UR4, RZ ;  /* 0x000000041da17c10 */ /* 0x000fe4000ffde0ff */
[----:B------:R-:W-:Y:S02]  /*61f0*/  IADD3 R163, P5, R28, UR4, RZ ;  /* 0x000000041ca37c10 */ /* 0x000fe4000ffbe0ff */
[----:B------:R-:W-:Y:S02]  /*6200*/  CS2R R28, SRZ ;  /* 0x00000000001c7805 */ /* 0x000fe4000001ff00 */
[----:B------:R-:W-:-:S02]  /*6210*/  IADD3 R165, P4, R27, UR4, RZ ;  /* 0x000000041ba57c10 */ /* 0x000fc4000ff9e0ff */
[----:B------:R-:W-:Y:S02]  /*6220*/  IADD3 R167, P3, R24, UR4, RZ ;  /* 0x0000000418a77c10 */ /* 0x000fe4000ff7e0ff */
[----:B------:R-:W-:Y:S02]  /*6230*/  IADD3 R181, P0, R178, UR6, RZ ;  /* 0x00000006b2b57c10 */ /* 0x000fe4000ff1e0ff */
[----:B------:R-:W-:Y:S02]  /*6240*/  IADD3.X R174, R174, UR5, RZ, P2, !PT ;  /* 0x00000005aeae7c10 */ /* 0x000fe400097fe4ff */
[----:B------:R-:W-:Y:S02]  /*6250*/  IADD3.X R175, R175, UR5, RZ, P6, !PT ;  /* 0x00000005afaf7c10 */ /* 0x000fe4000b7fe4ff */
[----:B------:R-:W-:Y:S02]  /*6260*/  IADD3.X R176, R176, UR5, RZ, P5, !PT ;  /* 0x00000005b0b07c10 */ /* 0x000fe4000affe4ff */
[----:B------:R-:W-:-:S02]  /*6270*/  IADD3.X R177, R177, UR5, RZ, P4, !PT ;  /* 0x00000005b1b17c10 */ /* 0x000fc4000a7fe4ff */
[----:B------:R-:W-:Y:S02]  /*6280*/  IADD3.X R178, R26, UR5, RZ, P3, !PT ;  /* 0x000000051ab27c10 */ /* 0x000fe40009ffe4ff */
[----:B------:R-:W-:Y:S02]  /*6290*/  CS2R R26, SRZ ;  /* 0x00000000001a7805 */ /* 0x000fe4000001ff00 */
[----:B------:R-:W-:Y:S02]  /*62a0*/  SHF.R.S32.HI R84, RZ, 0x1f, R224 ;  /* 0x0000001fff547819 */ /* 0x000fe400000114e0 */
[----:B------:R-:W-:Y:S02]  /*62b0*/  SHF.R.S32.HI R83, RZ, 0x1f, R225 ;  /* 0x0000001fff537819 */ /* 0x000fe400000114e1 */
[----:B------:R-:W-:Y:S02]  /*62c0*/  SHF.R.S32.HI R240, RZ, 0x1f, R4 ;  /* 0x0000001ffff07819 */ /* 0x000fe40000011404 */
[----:B------:R-:W-:-:S02]  /*62d0*/  IADD3 R169, P2, R169, UR4, RZ ;  /* 0x00000004a9a97c10 */ /* 0x000fc4000ff5e0ff */
[----:B------:R-:W-:Y:S02]  /*62e0*/  IADD3 R171, P6, R171, UR4, RZ ;  /* 0x00000004abab7c10 */ /* 0x000fe4000ffde0ff */
[----:B------:R-:W-:Y:S02]  /*62f0*/  IADD3 R189, P5, R189, UR4, RZ ;  /* 0x00000004bdbd7c10 */ /* 0x000fe4000ffbe0ff */
[----:B------:R-:W-:Y:S02]  /*6300*/  IADD3 R193, P4, R193, UR4, RZ ;  /* 0x00000004c1c17c10 */ /* 0x000fe4000ff9e0ff */
[----:B------:R-:W-:Y:S02]  /*6310*/  IADD3 R195, P3, R195, UR4, RZ ;  /* 0x00000004c3c37c10 */ /* 0x000fe4000ff7e0ff */
[----:B------:R-:W-:Y:S02]  /*6320*/  SHF.R.S32.HI R82, RZ, 0x1f, R226 ;  /* 0x0000001fff527819 */ /* 0x000fe400000114e2 */
[----:B------:R-:W-:-:S02]  /*6330*/  SHF.R.S32.HI R81, RZ, 0x1f, R227 ;  /* 0x0000001fff517819 */ /* 0x000fc400000114e3 */
[----:B------:R-:W-:Y:S02]  /*6340*/  SHF.R.S32.HI R80, RZ, 0x1f, R228 ;  /* 0x0000001fff507819 */ /* 0x000fe400000114e4 */
[----:B------:R-:W-:Y:S02]  /*6350*/  SHF.R.S32.HI R79, RZ, 0x1f, R229 ;  /* 0x0000001fff4f7819 */ /* 0x000fe400000114e5 */
[----:B------:R-:W-:Y:S02]  /*6360*/  SHF.R.S32.HI R78, RZ, 0x1f, R212 ;  /* 0x0000001fff4e7819 */ /* 0x000fe400000114d4 */
[----:B------:R-:W-:Y:S02]  /*6370*/  SHF.R.S32.HI R77, RZ, 0x1f, R230 ;  /* 0x0000001fff4d7819 */ /* 0x000fe400000114e6 */
[----:B------:R-:W-:Y:S02]  /*6380*/  SHF.R.S32.HI R76, RZ, 0x1f, R231 ;  /* 0x0000001fff4c7819 */ /* 0x000fe400000114e7 */
[----:B------:R-:W-:-:S02]  /*6390*/  SHF.R.S32.HI R75, RZ, 0x1f, R232 ;  /* 0x0000001fff4b7819 */ /* 0x000fc400000114e8 */
[----:B------:R-:W-:Y:S02]  /*63a0*/  SHF.R.S32.HI R74, RZ, 0x1f, R233 ;  /* 0x0000001fff4a7819 */ /* 0x000fe400000114e9 */
[----:B------:R-:W-:Y:S02]  /*63b0*/  SHF.R.S32.HI R73, RZ, 0x1f, R234 ;  /* 0x0000001fff497819 */ /* 0x000fe400000114ea */
[----:B------:R-:W-:Y:S02]  /*63c0*/  SHF.R.S32.HI R72, RZ, 0x1f, R235 ;  /* 0x0000001fff487819 */ /* 0x000fe400000114eb */
[----:B------:R-:W-:Y:S02]  /*63d0*/  SHF.R.S32.HI R71, RZ, 0x1f, R236 ;  /* 0x0000001fff477819 */ /* 0x000fe400000114ec */
[----:B------:R-:W-:Y:S02]  /*63e0*/  SHF.L.U64.HI R191, R224, 0x2, R84 ;  /* 0x00000002e0bf7819 */ /* 0x000fe40000010254 */
[----:B------:R-:W-:-:S02]  /*63f0*/  CS2R R84, SRZ ;  /* 0x0000000000547805 */ /* 0x000fc4000001ff00 */
[----:B------:R-:W-:Y:S02]  /*6400*/  SHF.L.U64.HI R190, R225, 0x2, R83 ;  /* 0x00000002e1be7819 */ /* 0x000fe40000010253 */
[----:B------:R-:W-:Y:S02]  /*6410*/  IADD3.X R179, R179, UR5, RZ, P2, !PT ;  /* 0x00000005b3b37c10 */ /* 0x000fe400097fe4ff */
[----:B------:R-:W-:Y:S02]  /*6420*/  IADD3.X R180, R180, UR5, RZ, P6, !PT ;  /* 0x00000005b4b47c10 */ /* 0x000fe4000b7fe4ff */
[----:B------:R-:W-:Y:S02]  /*6430*/  IADD3.X R182, R182, UR5, RZ, P5, !PT ;  /* 0x00000005b6b67c10 */ /* 0x000fe4000affe4ff */
[----:B------:R-:W-:Y:S02]  /*6440*/  IADD3.X R192, R192, UR5, RZ, P4, !PT ;  /* 0x00000005c0c07c10 */ /* 0x000fe4000a7fe4ff */
[----:B------:R-:W-:-:S02]  /*6450*/  IADD3.X R194, R194, UR5, RZ, P3, !PT ;  /* 0x00000005c2c27c10 */ /* 0x000fc40009ffe4ff */
[----:B------:R-:W-:Y:S02]  /*6460*/  LEA.HI.X R25, R4, R25, R240, 0x3, P1 ;  /* 0x0000001904197211 */ /* 0x000fe400008f1cf0 */
[----:B------:R-:W-:Y:S02]  /*6470*/  SHF.R.S32.HI R70, RZ, 0x1f, R206 ;  /* 0x0000001fff467819 */ /* 0x000fe400000114ce */
[----:B------:R-:W-:Y:S02]  /*6480*/  SHF.R.S32.HI R69, RZ, 0x1f, R237 ;  /* 0x0000001fff457819 */ /* 0x000fe400000114ed */
[----:B------:R-:W-:Y:S02]  /*6490*/  SHF.R.S32.HI R68, RZ, 0x1f, R238 ;  /* 0x0000001fff447819 */ /* 0x000fe400000114ee */
[----:B------:R-:W-:Y:S02]  /*64a0*/  SHF.L.U64.HI R222, R226, 0x2, R82 ;  /* 0x00000002e2de7819 */ /* 0x000fe40000010252 */
[----:B------:R-:W-:-:S02]  /*64b0*/  CS2R R82, SRZ ;  /* 0x0000000000527805 */ /* 0x000fc4000001ff00 */
[----:B------:R-:W-:Y:S02]  /*64c0*/  SHF.L.U64.HI R191, R227, 0x2, R81 ;  /* 0x00000002e3bf7819 */ /* 0x000fe40000010251 */
[----:B------:R-:W-:Y:S02]  /*64d0*/  SHF.L.U64.HI R190, R228, 0x2, R80 ;  /* 0x00000002e4be7819 */ /* 0x000fe40000010250 */
[----:B------:R-:W-:Y:S02]  /*64e0*/  CS2R R80, SRZ ;  /* 0x0000000000507805 */ /* 0x000fe4000001ff00 */
[----:B------:R-:W-:Y:S02]  /*64f0*/  SHF.R.S32.HI R208, RZ, 0x5, R208 ;  /* 0x00000005ffd07819 */ /* 0x000fe400000114d0 */
[----:B------:R-:W-:Y:S02]  /*6500*/  IADD3 R197, P2, R197, UR4, RZ ;  /* 0x00000004c5c57c10 */ /* 0x000fe4000ff5e0ff */
[----:B------:R-:W-:-:S02]  /*6510*/  IADD3 R199, P6, R199, UR4, RZ ;  /* 0x00000004c7c77c10 */ /* 0x000fc4000ffde0ff */
[----:B------:R-:W-:Y:S02]  /*6520*/  IADD3 R201, P5, R201, UR4, RZ ;  /* 0x00000004c9c97c10 */ /* 0x000fe4000ffbe0ff */
[----:B------:R-:W-:Y:S02]  /*6530*/  IADD3 R203, P4, R203, UR4, RZ ;  /* 0x00000004cbcb7c10 */ /* 0x000fe4000ff9e0ff */
[----:B------:R-:W-:Y:S02]  /*6540*/  IADD3 R205, P3, R205, UR4, RZ ;  /* 0x00000004cdcd7c10 */ /* 0x000fe4000ff7e0ff */
[----:B------:R-:W-:Y:S02]  /*6550*/  SHF.R.S32.HI R239, RZ, 0x1f, R213 ;  /* 0x0000001fffef7819 */ /* 0x000fe400000114d5 */
        /* <DEDUP_REMOVED lines=13> */
[----:B------:R-:W-:-:S02]  /*6630*/  SHF.L.U64.HI R191, R212, 0x2, R78 ;  /* 0x00000002d4bf7819 */ /* 0x000fc4000001024e */
[----:B------:R-:W-:Y:S02]  /*6640*/  CS2R R78, SRZ ;  /* 0x00000000004e7805 */ /* 0x000fe4000001ff00 */
[----:B------:R-:W-:Y:S02]  /*6650*/  SHF.L.U64.HI R190, R230, 0x2, R77 ;  /* 0x00000002e6be7819 */ /* 0x000fe4000001024d */
[----:B------:R-:W-:Y:S02]  /*6660*/  SHF.L.U64.HI R222, R231, 0x2, R76 ;  /* 0x00000002e7de7819 */ /* 0x000fe4000001024c */
[----:B------:R-:W-:Y:S02]  /*6670*/  CS2R R76, SRZ ;  /* 0x00000000004c7805 */ /* 0x000fe4000001ff00 */
[----:B------:R-:W-:Y:S02]  /*6680*/  SHF.L.U64.HI R191, R232, 0x2, R75 ;  /* 0x00000002e8bf7819 */ /* 0x000fe4000001024b */
[----:B------:R-:W-:-:S02]  /*6690*/  SHF.L.U64.HI R190, R233, 0x2, R74 ;  /* 0x00000002e9be7819 */ /* 0x000fc4000001024a */
[----:B------:R-:W-:Y:S02]  /*66a0*/  CS2R R74, SRZ ;  /* 0x00000000004a7805 */ /* 0x000fe4000001ff00 */
[----:B------:R-:W-:Y:S02]  /*66b0*/  SHF.L.U64.HI R222, R234, 0x2, R73 ;  /* 0x00000002eade7819 */ /* 0x000fe40000010249 */
[----:B------:R-:W-:Y:S02]  /*66c0*/  SHF.L.U64.HI R191, R235, 0x2, R72 ;  /* 0x00000002ebbf7819 */ /* 0x000fe40000010248 */
[----:B------:R-:W-:Y:S02]  /*66d0*/  CS2R R72, SRZ ;  /* 0x0000000000487805 */ /* 0x000fe4000001ff00 */
[----:B------:R-:W-:Y:S02]  /*66e0*/  SHF.L.U64.HI R190, R236, 0x2, R71 ;  /* 0x00000002ecbe7819 */ /* 0x000fe40000010247 */
[----:B------:R-:W-:-:S02]  /*66f0*/  IADD3.X R183, R25, UR7, RZ, P0, !PT ;  /* 0x0000000719b77c10 */ /* 0x000fc400087fe4ff */
[----:B------:R-:W-:Y:S02]  /*6700*/  CS2R R24, SRZ ;  /* 0x0000000000187805 */ /* 0x000fe4000001ff00 */
[C---:B------:R-:W-:Y:S01]  /*6710*/  SHF.L.U64.HI R185, R186.reuse, 0x2, R185 ;  /* 0x00000002bab97819 */ /* 0x040fe200000102b9 */
[----:B------:R-:W-:Y:S01]  /*6720*/  IMAD.SHL.U32 R186, R186, 0x4, RZ ;  /* 0x00000004baba7824 */ /* 0x000fe200078e00ff */
[----:B------:R-:W-:Y:S02]  /*6730*/  SHF.L.U64.HI R222, R206, 0x2, R70 ;  /* 0x00000002cede7819 */ /* 0x000fe40000010246 */
[----:B------:R-:W-:Y:S02]  /*6740*/  CS2R R70, SRZ ;  /* 0x0000000000467805 */ /* 0x000fe4000001ff00 */
[----:B------:R-:W-:Y:S02]  /*6750*/  SHF.L.U64.HI R191, R237, 0x2, R69 ;  /* 0x00000002edbf7819 */ /* 0x000fe40000010245 */
[----:B------:R-:W-:-:S02]  /*6760*/  SHF.L.U64.HI R190, R238, 0x2, R68 ;  /* 0x00000002eebe7819 */ /* 0x000fc40000010244 */
[----:B------:R-:W-:Y:S02]  /*6770*/  CS2R R68, SRZ ;  /* 0x0000000000447805 */ /* 0x000fe4000001ff00 */
[----:B------:R-:W-:Y:S01]  /*6780*/  IADD3.X R196, R196, UR5, RZ, P2, !PT ;  /* 0x00000005c4c47c10 */ /* 0x000fe200097fe4ff */
[----:B------:R-:W-:Y:S01]  /*6790*/  VIADD R190, R208, 0xfffffffe ;  /* 0xfffffffed0be7836 */ /* 0x000fe20000000000 */
[----:B------:R-:W-:Y:S02]  /*67a0*/  IADD3.X R198, R198, UR5, RZ, P6, !PT ;  /* 0x00000005c6c67c10 */ /* 0x000fe4000b7fe4ff */
[----:B------:R-:W-:Y:S02]  /*67b0*/  IADD3.X R200, R200, UR5, RZ, P5, !PT ;  /* 0x00000005c8c87c10 */ /* 0x000fe4000affe4ff */
[----:B------:R-:W-:Y:S02]  /*67c0*/  IADD3.X R202, R202, UR5, RZ, P4, !PT ;  /* 0x00000005caca7c10 */ /* 0x000fe4000a7fe4ff */
[----:B------:R-:W-:-:S02]  /*67d0*/  IADD3.X R204, R204, UR5, RZ, P3, !PT ;  /* 0x00000005cccc7c10 */ /* 0x000fc40009ffe4ff */
[----:B------:R-:W-:Y:S02]  /*67e0*/  SHF.L.U64.HI R240, R4, 0x2, R240 ;  /* 0x0000000204f07819 */ /* 0x000fe400000102f0 */
[----:B------:R-:W-:Y:S02]  /*67f0*/  SHF.L.U64.HI R239, R213, 0x2, R239 ;  /* 0x00000002d5ef7819 */ /* 0x000fe400000102ef */
[----:B------:R-:W-:Y:S02]  /*6800*/  SHF.L.U64.HI R241, R214, 0x2, R241 ;  /* 0x00000002d6f17819 */ /* 0x000fe400000102f1 */
[----:B------:R-:W-:Y:S02]  /*6810*/  SHF.L.U64.HI R242, R215, 0x2, R242 ;  /* 0x00000002d7f27819 */ /* 0x000fe400000102f2 */
[----:B------:R-:W-:Y:S02]  /*6820*/  SHF.L.U64.HI R243, R209, 0x2, R243 ;  /* 0x00000002d1f37819 */ /* 0x000fe400000102f3 */
[----:B------:R-:W-:-:S02]  /*6830*/  SHF.L.U64.HI R244, R216, 0x2, R244 ;  /* 0x00000002d8f47819 */ /* 0x000fc400000102f4 */
[----:B------:R-:W-:Y:S02]  /*6840*/  SHF.L.U64.HI R245, R217, 0x2, R245 ;  /* 0x00000002d9f57819 */ /* 0x000fe400000102f5 */
[----:B------:R-:W-:Y:S02]  /*6850*/  SHF.L.U64.HI R246, R218, 0x2, R246 ;  /* 0x00000002daf67819 */ /* 0x000fe400000102f6 */
[----:B------:R-:W-:Y:S02]  /*6860*/  SHF.L.U64.HI R247, R210, 0x2, R247 ;  /* 0x00000002d2f77819 */ /* 0x000fe400000102f7 */
[----:B------:R-:W-:Y:S02]  /*6870*/  SHF.L.U64.HI R248, R219, 0x2, R248 ;  /* 0x00000002dbf87819 */ /* 0x000fe400000102f8 */
[----:B------:R-:W-:Y:S02]  /*6880*/  SHF.L.U64.HI R249, R220, 0x2, R249 ;  /* 0x00000002dcf97819 */ /* 0x000fe400000102f9 */
[----:B------:R-:W-:-:S02]  /*6890*/  SHF.L.U64.HI R250, R221, 0x2, R250 ;  /* 0x00000002ddfa7819 */ /* 0x000fc400000102fa */
[----:B------:R-:W-:Y:S02]  /*68a0*/  SHF.L.U64.HI R251, R211, 0x2, R251 ;  /* 0x00000002d3fb7819 */ /* 0x000fe400000102fb */
[----:B------:R-:W-:-:S07]  /*68b0*/  SHF.L.U64.HI R252, R223, 0x2, R252 ;  /* 0x00000002dffc7819 */ /* 0x000fce00000102fc */
.L_x_1:
[----:B------:R-:W-:Y:S01]  /*68c0*/  UIADD3 UR10, UR10, 0x1, URZ ;  /* 0x000000010a0a7890 */ /* 0x000fe2000fffe03f */
[----:B------:R-:W-:-:S04]  /*68d0*/  DEPBAR.LE SB0, 0x2 ;  /* 0x000080800000791a */ /* 0x000fc80000000000 */
[----:B------:R-:W-:Y:S01]  /*68e0*/  BAR.SYNC.DEFER_BLOCKING 0x0 ;  /* 0x0000000000007b1d */ /* 0x000fe20000010000 */
[----:B------:R-:W-:Y:S01]  /*68f0*/  UISETP.GT.AND UP0, UPT, UR10, 0x2, UPT ;  /* 0x000000020a00788c */ /* 0x000fe2000bf04270 */
[----:B------:R-:W-:Y:S01]  /*6900*/  VIADD R190, R208, 0xfffffffe ;  /* 0xfffffffed0be7836 */ /* 0x000fe20000000000 */
[----:B------:R-:W-:Y:S01]  /*6910*/  ISETP.GT.AND P1, PT, R187, RZ, PT ;  /* 0x000000ffbb00720c */ /* 0x000fe20003f24270 */
[----:B------:R-:W-:Y:S01]  /*6920*/  UIADD3 UR9, UR9, 0x1, URZ ;  /* 0x0000000109097890 */ /* 0x000fe2000fffe03f */
[----:B------:R-:W-:Y:S01]  /*6930*/  IMAD.MOV.U32 R191, RZ, RZ, R183 ;  /* 0x000000ffffbf7224 */ /* 0x000fe200078e00b7 */
[----:B------:R-:W-:Y:S01]  /*6940*/  USEL UR10, UR10, URZ, !UP0 ;  /* 0x0000003f0a0a7287 */ /* 0x000fe2000c000000 */
[----:B------:R-:W-:Y:S01]  /*6950*/  ISETP.GE.AND P0, PT, R188, R190, PT ;  /* 0x000000bebc00720c */ /* 0x000fe20003f06270 */
[----:B------:R-:W-:Y:S01]  /*6960*/  UMOV UR7, 0x40000040 ;  /* 0x4000004000077882 */ /* 0x000fe20000000000 */
[----:B------:R-:W-:Y:S01]  /*6970*/  SEL R190, RZ, 0x4, !P1 ;  /* 0x00000004ffbe7807 */ /* 0x000fe20004800000 */
[----:B------:R-:W-:-:S03]  /*6980*/  ULEA UR4, UR10, UR8, 0xe ;  /* 0x000000080a047291 */ /* 0x000fc6000f8e703f */
[----:B------:R-:W-:Y:S01]  /*6990*/  SEL R190, R190, RZ, !P0 ;  /* 0x000000ffbebe7207 */ /* 0x000fe20004000000 */
[----:B------:R-:W-:Y:S02]  /*69a0*/  UIADD3 UR5, UR4, 0xc000, URZ ;  /* 0x0000c00004057890 */ /* 0x000fe4000fffe03f */
[----:B------:R-:W-:Y:S01]  /*69b0*/  USHF.R.U32.HI UR4, URZ, 0x4, UR4 ;  /* 0x000000043f047899 */ /* 0x000fe20008011604 */
[----:B------:R-:W-:Y:S01]  /*69c0*/  ISETP.NE.U32.AND P1, PT, R190, RZ, PT ;  /* 0x000000ffbe00720c */ /* 0x000fe20003f25070 */
[----:B------:R-:W-:Y:S01]  /*69d0*/  USHF.R.U32.HI UR5, URZ, 0x4, UR5 ;  /* 0x000000043f057899 */ /* 0x000fe20008011605 */
[----:B------:R-:W-:Y:S01]  /*69e0*/  IMAD.MOV.U32 R190, RZ, RZ, R181 ;  /* 0x000000ffffbe7224 */ /* 0x000fe200078e00b5 */
[----:B------:R-:W-:Y:S02]  /*69f0*/  USGXT.U32 UR4, UR4, 0xe ;  /* 0x0000000e0404789a */ /* 0x000fe40008000000 */
[----:B------:R-:W-:Y:S01]  /*6a00*/  USGXT.U32 UR6, UR5, 0xe ;  /* 0x0000000e0506789a */ /* 0x000fe20008000000 */
[----:B------:R-:W-:-:S02]  /*6a10*/  WARPGROUP.ARRIVE ;  /* 0x00000000000079c5 */ /* 0x000fc40000000000 */
[----:B------:R-:W-:Y:S01]  /*6a20*/  UMOV UR5, 0x40000040 ;  /* 0x4000004000057882 */ /* 0x000fe20000000000 */
[----:B------:R-:W-:Y:S02]  /*6a30*/  UIADD3 UR12, UP0, UR4, 0x2, URZ ;  /* 0x00000002040c7890 */ /* 0x000fe4000ff1e03f */
[----:B------:R-:W-:-:S03]  /*6a40*/  UIADD3 UR14, UP1, UR6, 0x2, URZ ;  /* 0x00000002060e7890 */ /* 0x000fc6000ff3e03f */
[----:B------:R-:W-:Y:S01]  /*6a50*/  HGMMA.64x128x8.F32.TF32 R88, gdesc[UR4], R88 ;  /* 0x05e00000045879f0 */ /* 0x000fe20008702858 */
[----:B------:R-:W-:Y:S01]  /*6a60*/  UMOV UR4, URZ ;  /* 0x0000003f00047c82 */ /* 0x000fe20008000000 */
[----:B------:R-:W-:Y:S01]  /*6a70*/  UMOV UR5, URZ ;  /* 0x0000003f00057c82 */ /* 0x000fe20008000000 */
[----:B------:R-:W-:Y:S02]  /*6a80*/  UIADD3.X UR13, UR4, 0x40000040, URZ, UP0, !UPT ;  /* 0x40000040040d7890 */ /* 0x000fe400087fe43f */
[----:B------:R-:W-:Y:S02]  /*6a90*/  UIADD3.X UR15, UR5, 0x40000040, URZ, UP1, !UPT ;  /* 0x40000040050f7890 */ /* 0x000fe40008ffe43f */
[----:B------:R-:W-:Y:S02]  /*6aa0*/  UIADD3.64 UR20, UR12, 0x2, URZ ;  /* 0x000000020c147897 */ /* 0x000fe4000fffe03f */
[----:B------:R-:W-:Y:S02]  /*6ab0*/  UIADD3.64 UR22, UR14, 0x2, URZ ;  /* 0x000000020e167897 */ /* 0x000fe4000fffe03f */
[----:B------:R-:W-:-:S02]  /*6ac0*/  UIADD3.64 UR24, UR12, 0x4, URZ ;  /* 0x000000040c187897 */ /* 0x000fc4000fffe03f */
[----:B------:R-:W-:Y:S02]  /*6ad0*/  UIADD3.64 UR26, UR14, 0x4, URZ ;  /* 0x000000040e1a7897 */ /* 0x000fe4000fffe03f */
[----:B------:R-:W-:Y:S02]  /*6ae0*/  UIADD3.64 UR4, UR12, 0x1fe, URZ ;  /* 0x000001fe0c047897 */ /* 0x000fe4000fffe03f */
[----:B------:R-:W-:-:S04]  /*6af0*/  UISETP.GT.AND UP0, UPT, UR9, 0x2, UPT ;  /* 0x000000020900788c */ /* 0x000fc8000bf04270 */
[----:B------:R-:W-:Y:S01]  /*6b00*/  USEL UR9, UR9, URZ, !UP0 ;  /* 0x0000003f09097287 */ /* 0x000fe2000c000000 */
[----:B------:R-:W-:-:S12]  /*6b10*/  HGMMA.64x128x8.F32.TF32 R88, gdesc[UR12], R88 ;  /* 0x05e000000c5879f0 */ /* 0x000fd80008702858 */
[----:B------:R-:W-:Y:S01]  /*6b20*/  HGMMA.64x128x8.F32.TF32 R88, gdesc[UR20], R88 ;  /* 0x05e00000145879f0 */ /* 0x000fe20008702858 */
[----:B------:R-:W-:-:S11]  /*6b30*/  UIADD3.64 UR20, UR12, 0x202, URZ ;  /* 0x000002020c147897 */ /* 0x000fd6000fffe03f */
[----:B------:R-:W-:-:S12]  /*6b40*/  HGMMA.64x128x8.F32.TF32 R88, gdesc[UR24], R88 ;  /* 0x05e00000185879f0 */ /* 0x000fd80008702858 */
[----:B------:R-:W-:Y:S01]  /*6b50*/  HGMMA.64x128x8.F32.TF32 R24, gdesc[UR4], R24 ;  /* 0x05e00000041879f0 */ /* 0x000fe20008702818 */
[----:B------:R-:W-:Y:S01]  /*6b60*/  UIADD3.64 UR4, UR12, 0x200, URZ ;  /* 0x000002000c047897 */ /* 0x000fe2000fffe03f */
[----:B------:R-:W-:Y:S01]  /*6b70*/  UMOV UR6, UR14 ;  /* 0x0000000e00067c82 */ /* 0x000fe20008000000 */
[----:B------:R-:W-:-:S09]  /*6b80*/  UMOV UR7, UR15 ;  /* 0x0000000f00077c82 */ /* 0x000fd20008000000 */
[----:B------:R-:W-:Y:S01]  /*6b90*/  HGMMA.64x128x8.F32.TF32 R24, gdesc[UR4], R24 ;  /* 0x05e00000041879f0 */ /* 0x000fe20008702818 */
[----:B------:R-:W-:Y:S01]  /*6ba0*/  UIADD3.64 UR4, UR12, 0x204, URZ ;  /* 0x000002040c047897 */ /* 0x000fe2000fffe03f */
[----:B------:R-:W-:Y:S01]  /*6bb0*/  UMOV UR6, UR26 ;  /* 0x0000001a00067c82 */ /* 0x000fe20008000000 */
[----:B------:R-:W-:-:S09]  /*6bc0*/  UMOV UR7, UR27 ;  /* 0x0000001b00077c82 */ /* 0x000fd20008000000 */
[----:B------:R-:W-:-:S12]  /*6bd0*/  HGMMA.64x128x8.F32.TF32 R24, gdesc[UR20], R24 ;  /* 0x05e00000141879f0 */ /* 0x000fd80008702818 */
[----:B------:R-:W-:Y:S01]  /*6be0*/  HGMMA.64x128x8.F32.TF32 R24, gdesc[UR4], R24, gsb0 ;  /* 0x05e00000041879f0 */ /* 0x000fe20008002818 */
[----:B------:R-:W-:-:S06]  /*6bf0*/  ULEA UR4, UR9, UR8, 0xe ;  /* 0x0000000809047291 */ /* 0x000fcc000f8e703f */
[----:B------:R-:W-:Y:S01]  /*6c00*/  VIADD R222, R2, UR4 ;  /* 0x0000000402de7c36 */ /* 0x000fe20008000000 */
[----:B------:R-:W-:Y:S02]  /*6c10*/  WARPGROUP.DEPBAR.LE gsb0, 0x1 ;  /* 0x00008000000079c5 */ /* 0x000fe40000010100 */
[----:B------:R-:W-:Y:S06]  /*6c20*/  BAR.SYNC.DEFER_BLOCKING 0x0 ;  /* 0x0000000000007b1d */ /* 0x000fec0000010000 */
[----:B------:R-:W-:Y:S01]  /*6c30*/  @!PT LDS RZ, [RZ] ;  /* 0x00000000fffff984 */ /* 0x000fe20000000800 */
[----:B------:R-:W-:Y:S01]  /*6c40*/  @!PT LDS RZ, [RZ] ;  /* 0x00000000fffff984 */ /* 0x000fe20000000800 */
[----:B------:R-:W-:Y:S01]  /*6c50*/  @!PT LDS RZ, [RZ] ;  /* 0x00000000fffff984 */ /* 0x000fe20000000800 */
[----:B------:R1:W-:Y:S01]  /*6c60*/  LDGSTS.E [R222], desc[UR16][R190.64], P1 ;  /* 0x00000000bede7fae */ /* 0x0003e20008921850 */
[----:B------:R-:W-:-:S03]  /*6c70*/  ISETP.GT.AND P1, PT, R187, 0x1, PT ;  /* 0x00000001bb00780c */ /* 0x000fc60003f24270 */
[----:B------:R-:W2:Y:S01]  /*6c80*/  LDL R191, [R1] ;  /* 0x0000000001bf7983 */ /* 0x000ea20000100800 */
[----:B-1----:R-:W-:-:S04]  /*6c90*/  SEL R190, RZ, 0x4, !P1 ;  /* 0x00000004ffbe7807 */ /* 0x002fc80004800000 */
[----:B------:R-:W-:-:S04]  /*6ca0*/  SEL R190, R190, RZ, !P0 ;  /* 0x000000ffbebe7207 */ /* 0x000fc80004000000 */
[----:B------:R-:W-:Y:S02]  /*6cb0*/  ISETP.NE.U32.AND P1, PT, R190, RZ, PT ;  /* 0x000000ffbe00720c */ /* 0x000fe40003f25070 */
[----:B------:R-:W-:-:S05]  /*6cc0*/  IADD3 R190, P2, R206, R181, RZ ;  /* 0x000000b5cebe7210 */ /* 0x000fca0007f5e0ff */
[----:B--2---:R-:W-:-:S06]  /*6cd0*/  IMAD.X R191, R183, 0x1, R191, P2 ;  /* 0x00000001b7bf7824 */ /* 0x004fcc00010e06bf */
[----:B------:R1:W-:Y:S01]  /*6ce0*/  LDGSTS.E [R222+0x4], desc[UR16][R190.64], P1 ;  /* 0x00004000bede7fae */ /* 0x0003e20008921850 */
[----:B------:R-:W-:-:S04]  /*6cf0*/  ISETP.GT.AND P1, PT, R187, 0x2, PT ;  /* 0x00000002bb00780c */ /* 0x000fc80003f24270 */
[----:B-1----:R-:W-:-:S04]  /*6d00*/  SEL R190, RZ, 0x4, !P1 ;  /* 0x00000004ffbe7807 */ /* 0x002fc80004800000 */
[----:B------:R-:W-:Y:S02]  /*6d10*/  SEL R190, R190, RZ, !P0 ;  /* 0x000000ffbebe7207 */ /* 0x000fe40004000000 */
[----:B------:R-:W-:Y:S02]  /*6d20*/  SHF.R.S32.HI R191, RZ, 0x1f, R238 ;  /* 0x0000001fffbf7819 */ /* 0x000fe400000114ee */
[----:B------:R-:W-:Y:S02]  /*6d30*/  ISETP.NE.U32.AND P1, PT, R190, RZ, PT ;  /* 0x000000ffbe00720c */ /* 0x000fe40003f25070 */
[C---:B------:R-:W-:Y:S02]  /*6d40*/  LEA R190, P2, R238.reuse, R181, 0x2 ;  /* 0x000000b5eebe7211 */ /* 0x040fe400078410ff */
[----:B------:R-:W-:-:S05]  /*6d50*/  SHF.L.U64.HI R191, R238, 0x2, R191 ;  /* 0x00000002eebf7819 */ /* 0x000fca00000102bf */
[----:B------:R-:W-:-:S05]  /*6d60*/  IMAD.X R191, R183, 0x1, R191, P2 ;  /* 0x00000001b7bf7824 */ /* 0x000fca00010e06bf */
        /* <DEDUP_REMOVED lines=15> */
[----:B------:R-:W-:Y:S02]  /*6e60*/  LOP3.LUT R222, R2, 0x10, RZ, 0x3c, !PT ;  /* 0x0000001002de7812 */ /* 0x000fe400078e3cff */
[C---:B------:R-:W-:Y:S02]  /*6e70*/  LEA R190, P2, R206.reuse, R181, 0x2 ;  /* 0x000000b5cebe7211 */ /* 0x040fe400078410ff */
[----:B------:R-:W-:Y:S01]  /*6e80*/  SHF.L.U64.HI R191, R206, 0x2, R191 ;  /* 0x00000002cebf7819 */ /* 0x000fe200000102bf */
[----:B------:R-:W-:-:S04]  /*6e90*/  VIADD R222, R222, UR4 ;  /* 0x00000004dede7c36 */ /* 0x000fc80008000000 */
[----:B------:R-:W-:-:S05]  /*6ea0*/  IMAD.X R191, R183, 0x1, R191, P2 ;  /* 0x00000001b7bf7824 */ /* 0x000fca00010e06bf */
[----:B------:R1:W-:Y:S01]  /*6eb0*/  LDGSTS.E [R222], desc[UR16][R190.64], P1 ;  /* 0x00000000bede7fae */ /* 0x0003e20008921850 */
        /* <DEDUP_REMOVED lines=134> */
[----:B------:R-:W-:-:S04]  /*7720*/  SEL R190, R190, RZ, !P0 ;  /* 0x000000ffbebe7207 */ /* 0x000fc80004000000 */
[----:B------:R-:W-:Y:S02]  /*7730*/  ISETP.NE.U32.AND P1, PT, R190, RZ, PT ;  /* 0x000000ffbe00720c */ /* 0x000fe40003f25070 */
[----:B------:R-:W-:-:S05]  /*7740*/  LEA R190, P2, R223, R181, 0x2 ;  /* 0x000000b5dfbe7211 */ /* 0x000fca00078410ff */
[----:B------:R-:W-:-:S06]  /*7750*/  IMAD.X R191, R183, 0x1, R252, P2 ;  /* 0x00000001b7bf7824 */ /* 0x000fcc00010e06fc */
[----:B------:R1:W-:Y:S01]  /*7760*/  LDGSTS.E [R222+0xc], desc[UR16][R190.64], P1 ;  /* 0x0000c000bede7fae */ /* 0x0003e20008921850 */
[----:B------:R-:W-:-:S04]  /*7770*/  ISETP.GT.AND P1, PT, R187, 0x14, PT ;  /* 0x00000014bb00780c */ /* 0x000fc80003f24270 */
[----:B-1----:R-:W-:-:S04]  /*7780*/  SEL R190, RZ, 0x4, !P1 ;  /* 0x00000004ffbe7807 */ /* 0x002fc80004800000 */
[----:B------:R-:W-:-:S04]  /*7790*/  SEL R190, R190, RZ, !P0 ;  /* 0x000000ffbebe7207 */ /* 0x000fc80004000000 */
[----:B------:R-:W-:Y:S02]  /*77a0*/  ISETP.NE.U32.AND P1, PT, R190, RZ, PT ;  /* 0x000000ffbe00720c */ /* 0x000fe40003f25070 */
[----:B------:R-:W-:Y:S02]  /*77b0*/  LOP3.LUT R222, R2, 0x50, RZ, 0x3c, !PT ;  /* 0x0000005002de7812 */ /* 0x000fe400078e3cff */
[----:B------:R-:W-:-:S03]  /*77c0*/  LEA R190, P2, R211, R181, 0x2 ;  /* 0x000000b5d3be7211 */ /* 0x000fc600078410ff */
[----:B------:R-:W-:Y:S02]  /*77d0*/  VIADD R222, R222, UR4 ;  /* 0x00000004dede7c36 */ /* 0x000fe40008000000 */
[----:B------:R-:W-:-:S05]  /*77e0*/  IMAD.X R191, R183, 0x1, R251, P2 ;  /* 0x00000001b7bf7824 */ /* 0x000fca00010e06fb */
[----:B------:R1:W-:Y:S01]  /*77f0*/  LDGSTS.E [R222], desc[UR16][R190.64], P1 ;  /* 0x00000000bede7fae */ /* 0x0003e20008921850 */
        /* <DEDUP_REMOVED lines=80> */
[----:B------:R1:W-:Y:S04]  /*7d00*/  LDGSTS.E [R222+0xc], desc[UR16][R190.64], P1 ;  /* 0x0000c000bede7fae */ /* 0x0003e80008921850 */
[----:B------:R-:W0:Y:S01]  /*7d10*/  LDGDEPBAR ;  /* 0x00000000000079af */ /* 0x000e220000000000 */
[----:B-1----:R-:W1:Y:S01]  /*7d20*/  S2R R191, SR_TID.X ;  /* 0x0000000000bf7919 */ /* 0x002e620000002100 */
[----:B------:R-:W-:Y:S01]  /*7d30*/  VIADD R222, R207, UR4 ;  /* 0x00000004cfde7c36 */ /* 0x000fe20008000000 */
[----:B-1----:R-:W-:-:S04]  /*7d40*/  LOP3.LUT R191, R191, 0x1f, RZ, 0xc0, !PT ;  /* 0x0000001fbfbf7812 */ /* 0x002fc800078ec0ff */
[----:B------:R-:W-:-:S04]  /*7d50*/  ISETP.GE.AND P1, PT, R191, R187, PT ;  /* 0x000000bbbf00720c */ /* 0x000fc80003f26270 */
[----:B------:R-:W-:-:S04]  /*7d60*/  SEL R190, RZ, 0x4, P1 ;  /* 0x00000004ffbe7807 */ /* 0x000fc80000800000 */
[----:B------:R-:W-:-:S04]  /*7d70*/  SEL R190, R190, RZ, !P0 ;  /* 0x000000ffbebe7207 */ /* 0x000fc80004000000 */
[----:B------:R-:W-:Y:S02]  /*7d80*/  ISETP.NE.U32.AND P0, PT, R190, RZ, PT ;  /* 0x000000ffbe00720c */ /* 0x000fe40003f05070 */
[----:B------:R-:W-:-:S05]  /*7d90*/  IADD3 R190, P1, R3, R205, RZ ;  /* 0x000000cd03be7210 */ /* 0x000fca0007f3e0ff */
[----:B------:R-:W-:-:S06]  /*7da0*/  IMAD.X R191, R204, 0x1, R5, P1 ;  /* 0x00000001ccbf7824 */ /* 0x000fcc00008e0605 */
[----:B------:R1:W-:Y:S02]  /*7db0*/  LDGSTS.E [R222+0xc000], desc[UR16][R190.64], P0 ;  /* 0x0c000000bede7fae */ /* 0x0003e40008121850 */
[----:B-1----:R-:W-:-:S05]  /*7dc0*/  IADD3 R190, P1, R3, R201, RZ ;  /* 0x000000c903be7210 */ /* 0x002fca0007f3e0ff */
[----:B------:R-:W-:-:S05]  /*7dd0*/  IMAD.X R191, R200, 0x1, R5, P1 ;  /* 0x00000001c8bf7824 */ /* 0x000fca00008e0605 */
        /* <DEDUP_REMOVED lines=43> */
[----:B-1----:R-:W-:Y:S02]  /*8090*/  LOP3.LUT R222, R207, 0x40, RZ, 0x3c, !PT ;  /* 0x00000040cfde7812 */ /* 0x002fe400078e3cff */
[----:B------:R-:W-:-:S03]  /*80a0*/  IADD3 R190, P1, R3, R203, RZ ;  /* 0x000000cb03be7210 */ /* 0x000fc60007f3e0ff */
[----:B------:R-:W-:Y:S02]  /*80b0*/  VIADD R222, R222, UR4 ;  /* 0x00000004dede7c36 */ /* 0x000fe40008000000 */
        /* <DEDUP_REMOVED lines=42> */
[----:B------:R-:W-:Y:S01]  /*8360*/  IMAD.X R191, R18, 0x1, R5, P1 ;  /* 0x0000000112bf7824 */ /* 0x000fe200008e0605 */
[----:B------:R-:W-:-:S04]  /*8370*/  IADD3 R10, P5, R10, R186, RZ ;  /* 0x000000ba0a0a7210 */ /* 0x000fc80007fbe0ff */
[----:B------:R1:W-:Y:S01]  /*8380*/  LDGSTS.E [R222+0xfa00], desc[UR16][R190.64], P0 ;  /* 0x0fa00000bede7fae */ /* 0x0003e20008121850 */
[----:B------:R-:W-:Y:S01]  /*8390*/  IMAD.X R152, R152, 0x1, R185, P5 ;  /* 0x0000000198987824 */ /* 0x000fe200028e06b9 */
[----:B------:R-:W-:Y:S02]  /*83a0*/  IADD3 R21, P5, R21, R186, RZ ;  /* 0x000000ba15157210 */ /* 0x000fe40007fbe0ff */
[----:B-1----:R-:W-:-:S05]  /*83b0*/  IADD3 R190, P1, R3, R184, RZ ;  /* 0x000000b803be7210 */ /* 0x002fca0007f3e0ff */
[----:B------:R-:W-:Y:S01]  /*83c0*/  IMAD.X R191, R14, 0x1, R5, P1 ;  /* 0x000000010ebf7824 */ /* 0x000fe200008e0605 */
[-C--:B------:R-:W-:Y:S01]  /*83d0*/  IADD3 R6, P1, R6, R186.reuse, RZ ;  /* 0x000000ba06067210 */ /* 0x080fe20007f3e0ff */
[----:B------:R-:W-:Y:S01]  /*83e0*/  IMAD.X R166, R166, 0x1, R185, P5 ;  /* 0x00000001a6a67824 */ /* 0x000fe200028e06b9 */
[-C--:B------:R-:W-:Y:S02]  /*83f0*/  IADD3 R7, P2, R7, R186.reuse, RZ ;  /* 0x000000ba07077210 */ /* 0x080fe40007f5e0ff */
[----:B------:R1:W-:Y:S01]  /*8400*/  LDGSTS.E [R222+0xfe00], desc[UR16][R190.64], P0 ;  /* 0x0fe00000bede7fae */ /* 0x0003e20008121850 */
[-C--:B------:R-:W-:Y:S02]  /*8410*/  IADD3 R184, P0, R184, R186.reuse, RZ ;  /* 0x000000bab8b87210 */ /* 0x080fe40007f1e0ff */
[-C--:B------:R-:W-:Y:S02]  /*8420*/  IADD3 R8, P3, R8, R186.reuse, RZ ;  /* 0x000000ba08087210 */ /* 0x080fe40007f7e0ff */
[----:B------:R-:W-:-:S02]  /*8430*/  IADD3 R9, P4, R9, R186, RZ ;  /* 0x000000ba09097210 */ /* 0x000fc40007f9e0ff */
[-C--:B------:R-:W-:Y:S01]  /*8440*/  IADD3 R163, P5, R163, R186.reuse, RZ ;  /* 0x000000baa3a37210 */ /* 0x080fe20007fbe0ff */
[--C-:B------:R-:W-:Y:S01]  /*8450*/  IMAD.X R14, R14, 0x1, R185.reuse, P0 ;  /* 0x000000010e0e7824 */ /* 0x100fe200000e06b9 */
        /* <DEDUP_REMOVED lines=11> */
[----:B------:R-:W-:Y:S01]  /*8510*/  VIADD R188, R188, 0x1 ;  /* 0x00000001bcbc7836 */ /* 0x000fe20000000000 */
        /* <DEDUP_REMOVED lines=12> */
[----:B------:R-:W-:Y:S01]  /*85e0*/  IADD3 R161, P4, R161, R186, RZ ;  /* 0x000000baa1a17210 */ /* 0x000fe20007f9e0ff */
[--C-:B------:R-:W-:Y:S01]  /*85f0*/  IMAD.X R194, R194, 0x1, R185.reuse, P5 ;  /* 0x00000001c2c27824 */ /* 0x100fe200028e06b9 */
[----:B------:R-:W-:Y:S01]  /*8600*/  ISETP.NE.U32.AND P5, PT, R208, R188, PT ;  /* 0x000000bcd000720c */ /* 0x000fe20003fa5070 */
        /* <DEDUP_REMOVED lines=22> */
[----:B------:R-:W-:Y:S01]  /*8770*/  IMAD.X R192, R192, 0x1, R185, P4 ;  /* 0x00000001c0c07824 */ /* 0x000fe200020e06b9 */
[----:B------:R-:W-:Y:S01]  /*8780*/  LEA R181, P4, R4, R181, 0x2 ;  /* 0x000000b504b57211 */ /* 0x000fe200078810ff */
[----:B------:R-:W0:Y:S01]  /*8790*/  LDGDEPBAR ;  /* 0x00000000000079af */ /* 0x000e220000000000 */
[----:B------:R-:W-:-:S02]  /*87a0*/  VIADD R187, R187, 0xffffffe0 ;  /* 0xffffffe0bbbb7836 */ /* 0x000fc40000000000 */
[--C-:B------:R-:W-:Y:S02]  /*87b0*/  IMAD.X R196, R196, 0x1, R185.reuse, P6 ;  /* 0x00000001c4c47824 */ /* 0x100fe400030e06b9 */
[--C-:B------:R-:W-:Y:S02]  /*87c0*/  IMAD.X R198, R198, 0x1, R185.reuse, P0 ;  /* 0x00000001c6c67824 */ /* 0x100fe400000e06b9 */
[--C-:B------:R-:W-:Y:S02]  /*87d0*/  IMAD.X R200, R200, 0x1, R185.reuse, P1 ;  /* 0x00000001c8c87824 */ /* 0x100fe400008e06b9 */
[--C-:B------:R-:W-:Y:S02]  /*87e0*/  IMAD.X R202, R202, 0x1, R185.reuse, P2 ;  /* 0x00000001caca7824 */ /* 0x100fe400010e06b9 */
[----:B------:R-:W-:Y:S02]  /*87f0*/  IMAD.X R204, R204, 0x1, R185, P3 ;  /* 0x00000001cccc7824 */ /* 0x000fe400018e06b9 */
[----:B------:R-:W-:Y:S01]  /*8800*/  IMAD.X R183, R183, 0x1, R240, P4 ;  /* 0x00000001b7b77824 */ /* 0x000fe200020e06f0 */
[----:B-1----:R-:W-:Y:S06]  /*8810*/  @P5 BRA `(.L_x_1) ;  /* 0xffffffe000285947 */ /* 0x002fec000383ffff */
.L_x_0:
[----:B------:R-:W2:Y:S01]  /*8820*/  LDL.LU R222, [R1+0x8] ;  /* 0x0000080001de7983 */ /* 0x000ea20000300800 */
[----:B------:R-:W1:Y:S01]  /*8830*/  S2R R208, SR_TID.X ;  /* 0x0000000000d07919 */ /* 0x000e620000002100 */
[----:B------:R-:W3:Y:S01]  /*8840*/  S2R R4, SR_TID.X ;  /* 0x0000000000047919 */ /* 0x000ee20000002100 */
[----:B------:R-:W-:Y:S02]  /*8850*/  WARPGROUP.DEPBAR.LE gsb0, 0x0 ;  /* 0x00008000000079c5 */ /* 0x000fe40000010000 */
[----:B------:R-:W-:-:S04]  /*8860*/  DEPBAR.LE SB0, 0x0 ;  /* 0x000080000000791a */ /* 0x000fc80000000000 */
[----:B------:R-:W4:Y:S01]  /*8870*/  LDL.LU R191, [R1+0xc] ;  /* 0x00000c0001bf7983 */ /* 0x000f220000300800 */
[----:B------:R-:W-:Y:S01]  /*8880*/  ULDC UR5, c[0x0][0x22c] ;  /* 0x00008b0000057ab9 */ /* 0x000fe20000000800 */
[----:B------:R-:W-:Y:S01]  /*8890*/  VIADD R6, R0, 0x1 ;  /* 0x0000000100067836 */ /* 0x000fe20000000000 */
[----:B------:R-:W-:Y:S01]  /*88a0*/  ULDC UR4, c[0x0][0x22c] ;  /* 0x00008b0000047ab9 */ /* 0x000fe20000000800 */
[----:B------:R-:W2:Y:S01]  /*88b0*/  LDL.LU R190, [R1+0x10] ;  /* 0x0000100001be7983 */ /* 0x000ea20000300800 */
[----:B------:R-:W-:Y:S01]  /*88c0*/  IMAD.MOV.U32 R8, RZ, RZ, R88 ;  /* 0x000000ffff087224 */ /* 0x000fe200078e0058 */
[----:B------:R-:W-:Y:S01]  /*88d0*/  ULDC.64 UR6, c[0x0][0x220] ;  /* 0x0000880000067ab9 */ /* 0x000fe20000000a00 */
[----:B------:R-:W-:Y:S02]  /*88e0*/  IMAD.MOV.U32 R9, RZ, RZ, R90 ;  /* 0x000000ffff097224 */ /* 0x000fe400078e005a */
[----:B------:R-:W-:Y:S02]  /*88f0*/  IMAD.MOV.U32 R10, RZ, RZ, R24 ;  /* 0x000000ffff0a7224 */ /* 0x000fe400078e0018 */
[----:B------:R-:W-:-:S02]  /*8900*/  IMAD.MOV.U32 R11, RZ, RZ, R26 ;  /* 0x000000ffff0b7224 */ /* 0x000fc400078e001a */
[----:B------:R-:W-:Y:S02]  /*8910*/  IMAD.MOV.U32 R16, RZ, RZ, R89 ;  /* 0x000000ffff107224 */ /* 0x000fe400078e0059 */
[----:B------:R-:W-:Y:S02]  /*8920*/  IMAD.MOV.U32 R17, RZ, RZ, R91 ;  /* 0x000000ffff117224 */ /* 0x000fe400078e005b */
[----:B------:R-:W-:Y:S02]  /*8930*/  IMAD.MOV.U32 R18, RZ, RZ, R25 ;  /* 0x000000ffff127224 */ /* 0x000fe400078e0019 */
[----:B------:R-:W-:Y:S02]  /*8940*/  IMAD.MOV.U32 R19, RZ, RZ, R27 ;  /* 0x000000ffff137224 */ /* 0x000fe400078e001b */
[C---:B-1----:R-:W-:Y:S02]  /*8950*/  IMAD.SHL.U32 R2, R208.reuse, 0x10, RZ ;  /* 0x00000010d0027824 */ /* 0x042fe400078e00ff */
[----:B------:R-:W-:Y:S01]  /*8960*/  IMAD.SHL.U32 R3, R208, 0x40, RZ ;  /* 0x00000040d0037824 */ /* 0x000fe200078e00ff */
[----:B---3--:R-:W-:Y:S01]  /*8970*/  LOP3.LUT R5, R4, 0x60, RZ, 0xc0, !PT ;  /* 0x0000006004057812 */ /* 0x008fe200078ec0ff */
[----:B------:R-:W-:Y:S01]  /*8980*/  IMAD.MOV.U32 R20, RZ, RZ, R92 ;  /* 0x000000ffff147224 */ /* 0x000fe200078e005c */
[----:B------:R-:W-:Y:S01]  /*8990*/  LOP3.LUT R2, R2, 0xf0, RZ, 0xc0, !PT ;  /* 0x000000f002027812 */ /* 0x000fe200078ec0ff */
[----:B------:R-:W-:Y:S01]  /*89a0*/  IMAD.MOV.U32 R21, RZ, RZ, R94 ;  /* 0x000000ffff157224 */ /* 0x000fe200078e005e */
[----:B------:R-:W-:Y:S01]  /*89b0*/  LOP3.LUT R3, R3, 0x400, RZ, 0xc0, !PT ;  /* 0x0000040003037812 */ /* 0x000fe200078ec0ff */
[----:B------:R-:W-:-:S02]  /*89c0*/  IMAD.MOV.U32 R22, RZ, RZ, R28 ;  /* 0x000000ffff167224 */ /* 0x000fc400078e001c */
[----:B------:R-:W-:Y:S01]  /*89d0*/  IMAD.MOV.U32 R23, RZ, RZ, R30 ;  /* 0x000000ffff177224 */ /* 0x000fe200078e001e */
[----:B------:R-:W-:Y:S01]  /*89e0*/  IADD3 R2, R3, UR8, R2 ;  /* 0x0000000803027c10 */ /* 0x000fe2000fffe002 */
[C---:B------:R-:W-:Y:S02]  /*89f0*/  VIADD R3, R0.reuse, 0x2 ;  /* 0x0000000200037836 */ /* 0x040fe40000000000 */
[----:B------:R-:W-:Y:S02]  /*8a00*/  IMAD.MOV.U32 R24, RZ, RZ, R93 ;  /* 0x000000ffff187224 */ /* 0x000fe400078e005d */
[----:B------:R-:W-:Y:S01]  /*8a10*/  IMAD R2, R5, 0x8, R2 ;  /* 0x0000000805027824 */ /* 0x000fe200078e0202 */
[----:B------:R-:W-:Y:S01]  /*8a20*/  BAR.SYNC.DEFER_BLOCKING 0x0 ;  /* 0x0000000000007b1d */ /* 0x000fe20000010000 */
[----:B------:R-:W-:Y:S02]  /*8a30*/  VIADD R5, R0, 0x3 ;  /* 0x0000000300057836 */ /* 0x000fe40000000000 */
[----:B------:R-:W-:-:S02]  /*8a40*/  IMAD.MOV.U32 R25, RZ, RZ, R95 ;  /* 0x000000ffff197224 */ /* 0x000fc400078e005f */
[----:B------:R-:W-:Y:S02]  /*8a50*/  IMAD.MOV.U32 R26, RZ, RZ, R29 ;  /* 0x000000ffff1a7224 */ /* 0x000fe400078e001d */
[----:B------:R-:W-:Y:S02]  /*8a60*/  IMAD.MOV.U32 R27, RZ, RZ, R31 ;  /* 0x000000ffff1b7224 */ /* 0x000fe400078e001f */
[----:B------:R-:W-:Y:S02]  /*8a70*/  IMAD.MOV.U32 R28, RZ, RZ, R96 ;  /* 0x000000ffff1c7224 */ /* 0x000fe400078e0060 */
[----:B------:R-:W-:Y:S02]  /*8a80*/  IMAD.MOV.U32 R29, RZ, RZ, R98 ;  /* 0x000000ffff1d7224 */ /* 0x000fe400078e0062 */
[----:B------:R-:W-:Y:S02]  /*8a90*/  IMAD.MOV.U32 R30, RZ, RZ, R32 ;  /* 0x000000ffff1e7224 */ /* 0x000fe400078e0020 */
[----:B------:R-:W-:-:S02]  /*8aa0*/  IMAD.MOV.U32 R31, RZ, RZ, R34 ;  /* 0x000000ffff1f7224 */ /* 0x000fc400078e0022 */
[----:B------:R-:W-:Y:S02]  /*8ab0*/  IMAD.MOV.U32 R88, RZ, RZ, R97 ;  /* 0x000000ffff587224 */ /* 0x000fe400078e0061 */
[----:B------:R-:W-:Y:S02]  /*8ac0*/  IMAD.MOV.U32 R89, RZ, RZ, R99 ;  /* 0x000000ffff597224 */ /* 0x000fe400078e0063 */
[----:B------:R-:W-:Y:S02]  /*8ad0*/  IMAD.MOV.U32 R90, RZ, RZ, R33 ;  /* 0x000000ffff5a7224 */ /* 0x000fe400078e0021 */
[----:B------:R-:W-:Y:S01]  /*8ae0*/  IMAD.MOV.U32 R91, RZ, RZ, R35 ;  /* 0x000000ffff5b7224 */ /* 0x000fe200078e0023 */
[----:B------:R-:W-:Y:S01]  /*8af0*/  STSM.16.M88.4 [R2], R8 ;  /* 0x0000000802007844 */ /* 0x000fe20000000200 */
[----:B------:R-:W-:Y:S02]  /*8b00*/  IMAD.MOV.U32 R32, RZ, RZ, R100 ;  /* 0x000000ffff207224 */ /* 0x000fe400078e0064 */
[----:B------:R-:W-:-:S02]  /*8b10*/  IMAD.MOV.U32 R33, RZ, RZ, R102 ;  /* 0x000000ffff217224 */ /* 0x000fc400078e0066 */
[----:B------:R-:W-:Y:S02]  /*8b20*/  IMAD.MOV.U32 R34, RZ, RZ, R36 ;  /* 0x000000ffff227224 */ /* 0x000fe400078e0024 */
[----:B------:R-:W-:Y:S01]  /*8b30*/  IMAD.MOV.U32 R35, RZ, RZ, R38 ;  /* 0x000000ffff237224 */ /* 0x000fe200078e0026 */
[----:B------:R-:W-:Y:S01]  /*8b40*/  BAR.SYNC.DEFER_BLOCKING 0x0 ;  /* 0x0000000000007b1d */ /* 0x000fe20000010000 */
[----:B------:R-:W-:Y:S02]  /*8b50*/  IMAD.MOV.U32 R92, RZ, RZ, R101 ;  /* 0x000000ffff5c7224 */ /* 0x000fe400078e0065 */
[----:B------:R-:W-:Y:S02]  /*8b60*/  IMAD.MOV.U32 R93, RZ, RZ, R103 ;  /* 0x000000ffff5d7224 */ /* 0x000fe400078e0067 */
[----:B------:R-:W-:Y:S02]  /*8b70*/  IMAD.MOV.U32 R94, RZ, RZ, R37 ;  /* 0x000000ffff5e7224 */ /* 0x000fe400078e0025 */
        /* <DEDUP_REMOVED lines=14> */
[----:B------:R-:W-:Y:S01]  /*8c60*/  IMAD.MOV.U32 R119, RZ, RZ, R63 ;  /* 0x000000ffff777224 */ /* 0x000fe200078e003f */
[----:B--2---:R-:W-:-:S04]  /*8c70*/  ISETP.GE.AND P0, PT, R190, R222, PT ;  /* 0x000000debe00720c */ /* 0x004fc80003f06270 */
[----:B------:R-:W-:Y:S01]  /*8c80*/  ISETP.LT.AND P5, PT, R3, UR5, !P0 ;  /* 0x0000000503007c0c */ /* 0x000fe2000c7a1270 */
[----:B------:R-:W-:Y:S01]  /*8c90*/  ULDC UR5, c[0x0][0x22c] ;  /* 0x00008b0000057ab9 */ /* 0x000fe20000000800 */
[----:B------:R-:W-:Y:S01]  /*8ca0*/  LOP3.LUT R3, R4, 0x7f, RZ, 0xc0, !PT ;  /* 0x0000007f04037812 */ /* 0x000fe200078ec0ff */
[----:B------:R-:W-:Y:S01]  /*8cb0*/  VIADD R4, R0, 0x4 ;  /* 0x0000000400047836 */ /* 0x000fe20000000000 */
[----:B------:R-:W-:Y:S01]  /*8cc0*/  ISETP.LT.AND P1, PT, R6, UR4, !P0 ;  /* 0x0000000406007c0c */ /* 0x000fe2000c721270 */
[----:B------:R-:W-:Y:S01]  /*8cd0*/  ULDC UR4, c[0x0][0x22c] ;  /* 0x00008b0000047ab9 */ /* 0x000fe20000000800 */
[----:B------:R-:W-:Y:S02]  /*8ce0*/  LEA R3, R3, UR8, 0x4 ;  /* 0x0000000803037c11 */ /* 0x000fe4000f8e20ff */
[----:B------:R-:W-:Y:S01]  /*8cf0*/  ISETP.LT.AND P4, PT, R5, UR4, !P0 ;  /* 0x0000000405007c0c */ /* 0x000fe2000c781270 */
[----:B------:R-:W-:Y:S01]  /*8d00*/  ULDC UR4, c[0x0][0x248] ;  /* 0x0000920000047ab9 */ /* 0x000fe20000000800 */
[----:B------:R-:W-:Y:S01]  /*8d10*/  ISETP.LT.AND P3, PT, R4, UR5, !P0 ;  /* 0x0000000504007c0c */ /* 0x000fe2000c761270 */
[----:B------:R-:W-:Y:S01]  /*8d20*/  ULDC UR5, c[0x0][0x244] ;  /* 0x0000910000057ab9 */ /* 0x000fe20000000800 */
[----:B------:R-:W1:Y:S01]  /*8d30*/  LDS.128 R4, [R3] ;  /* 0x0000000003047984 */ /* 0x000e620000000c00 */
[----:B------:R-:W-:Y:S01]  /*8d40*/  BAR.SYNC.DEFER_BLOCKING 0x0 ;  /* 0x0000000000007b1d */ /* 0x000fe20000010000 */
[----:B----4-:R-:W-:-:S05]  /*8d50*/  ISETP.LT.AND P2, PT, R0, R191, !P0 ;  /* 0x000000bf0000720c */ /* 0x010fca0004741270 */
[----:B------:R-:W-:Y:S02]  /*8d60*/  STSM.16.M88.4 [R2], R16 ;  /* 0x0000001002007844 */ /* 0x000fe40000000200 */
[----:B------:R-:W-:Y:S06]  /*8d70*/  BAR.SYNC.DEFER_BLOCKING 0x0 ;  /* 0x0000000000007b1d */ /* 0x000fec0000010000 */
[----:B------:R-:W2:Y:S02]  /*8d80*/  LDS.128 R12, [R3] ;  /* 0x00000000030c7984 */ /* 0x000ea40000000c00 */
[----:B------:R-:W-:Y:S06]  /*8d90*/  BAR.SYNC.DEFER_BLOCKING 0x0 ;  /* 0x0000000000007b1d */ /* 0x000fec0000010000 */
[----:B------:R-:W-:Y:S02]  /*8da0*/  STSM.16.M88.4 [R2], R20 ;  /* 0x0000001402007844 */ /* 0x000fe40000000200 */
[----:B------:R-:W-:Y:S06]  /*8db0*/  BAR.SYNC.DEFER_BLOCKING 0x0 ;  /* 0x0000000000007b1d */ /* 0x000fec0000010000 */
[----:B------:R-:W3:Y:S02]  /*8dc0*/  LDS.128 R8, [R3] ;  /* 0x0000000003087984 */ /* 0x000ee40000000c00 */
[----:B------:R-:W-:Y:S06]  /*8dd0*/  BAR.SYNC.DEFER_BLOCKING 0x0 ;  /* 0x0000000000007b1d */ /* 0x000fec0000010000 */
[----:B------:R-:W-:Y:S02]  /*8de0*/  STSM.16.M88.4 [R2], R24 ;  /* 0x0000001802007844 */ /* 0x000fe40000000200 */
[----:B------:R-:W-:Y:S06]  /*8df0*/  BAR.SYNC.DEFER_BLOCKING 0x0 ;  /* 0x0000000000007b1d */ /* 0x000fec0000010000 */
[----:B------:R-:W4:Y:S02]  /*8e00*/  LDS.128 R20, [R3] ;  /* 0x0000000003147984 */ /* 0x000f240000000c00 */
[----:B------:R-:W-:Y:S06]  /*8e10*/  BAR.SYNC.DEFER_BLOCKING 0x0 ;  /* 0x0000000000007b1d */ /* 0x000fec0000010000 */
[----:B------:R-:W-:Y:S02]  /*8e20*/  STSM.16.M88.4 [R2], R28 ;  /* 0x0000001c02007844 */ /* 0x000fe40000000200 */
[----:B------:R-:W-:Y:S06]  /*8e30*/  BAR.SYNC.DEFER_BLOCKING 0x0 ;  /* 0x0000000000007b1d */ /* 0x000fec0000010000 */
[----:B------:R-:W5:Y:S02]  /*8e40*/  LDS.128 R16, [R3] ;  /* 0x0000000003107984 */ /* 0x000f640000000c00 */
[----:B------:R-:W-:Y:S06]  /*8e50*/  BAR.SYNC.DEFER_BLOCKING 0x0 ;  /* 0x0000000000007b1d */ /* 0x000fec0000010000 */
[----:B------:R1:W-:Y:S02]  /*8e60*/  STSM.16.M88.4 [R2], R88 ;  /* 0x0000005802007844 */ /* 0x0003e40000000200 */
[----:B------:R-:W-:Y:S01]  /*8e70*/  BAR.SYNC.DEFER_BLOCKING 0x0 ;  /* 0x0000000000007b1d */ /* 0x000fe20000010000 */
[----:B-1----:R-:W-:-:S02]  /*8e80*/  IMAD.MOV.U32 R88, RZ, RZ, R104 ;  /* 0x000000ffff587224 */ /* 0x002fc400078e0068 */
[----:B------:R-:W-:Y:S02]  /*8e90*/  IMAD.MOV.U32 R89, RZ, RZ, R106 ;  /* 0x000000ffff597224 */ /* 0x000fe400078e006a */
[----:B------:R-:W-:Y:S02]  /*8ea0*/  IMAD.MOV.U32 R90, RZ, RZ, R40 ;  /* 0x000000ffff5a7224 */ /* 0x000fe400078e0028 */
[----:B------:R-:W-:Y:S02]  /*8eb0*/  IMAD.MOV.U32 R91, RZ, RZ, R42 ;  /* 0x000000ffff5b7224 */ /* 0x000fe400078e002a */
[----:B------:R-:W-:Y:S02]  /*8ec0*/  IMAD.MOV.U32 R106, RZ, RZ, R49 ;  /* 0x000000ffff6a7224 */ /* 0x000fe400078e0031 */
[----:B------:R-:W-:Y:S01]  /*8ed0*/  IMAD.MOV.U32 R104, RZ, RZ, R113 ;  /* 0x000000ffff687224 */ /* 0x000fe200078e0071 */
[----:B------:R-:W1:Y:S01]  /*8ee0*/  LDS.128 R28, [R3] ;  /* 0x00000000031c7984 */ /* 0x000e620000000c00 */
[----:B------:R-:W-:-:S02]  /*8ef0*/  IMAD.MOV.U32 R113, RZ, RZ, R123 ;  /* 0x000000ffff717224 */ /* 0x000fc400078e007b */
[----:B------:R-:W-:Y:S01]  /*8f00*/  IMAD.MOV.U32 R123, RZ, RZ, R67 ;  /* 0x000000ffff7b7224 */ /* 0x000fe200078e0043 */
[----:B------:R-:W-:Y:S06]  /*8f10*/  BAR.SYNC.DEFER_BLOCKING 0x0 ;  /* 0x0000000000007b1d */ /* 0x000fec0000010000 */
[----:B------:R-:W-:Y:S02]  /*8f20*/  STSM.16.M88.4 [R2], R32 ;  /* 0x0000002002007844 */ /* 0x000fe40000000200 */
[----:B------:R-:W-:Y:S06]  /*8f30*/  BAR.SYNC.DEFER_BLOCKING 0x0 ;  /* 0x0000000000007b1d */ /* 0x000fec0000010000 */
[----:B------:R-:W1:Y:S02]  /*8f40*/  LDS.128 R24, [R3] ;  /* 0x0000000003187984 */ /* 0x000e640000000c00 */
[----:B------:R-:W-:Y:S06]  /*8f50*/  BAR.SYNC.DEFER_BLOCKING 0x0 ;  /* 0x0000000000007b1d */ /* 0x000fec0000010000 */
[----:B------:R2:W-:Y:S02]  /*8f60*/  STSM.16.M88.4 [R2], R92 ;  /* 0x0000005c02007844 */ /* 0x0005e40000000200 */
[----:B------:R-:W-:Y:S01]  /*8f70*/  BAR.SYNC.DEFER_BLOCKING 0x0 ;  /* 0x0000000000007b1d */ /* 0x000fe20000010000 */
[----:B--2---:R-:W-:-:S02]  /*8f80*/  IMAD.MOV.U32 R94, RZ, RZ, R44 ;  /* 0x000000ffff5e7224 */ /* 0x004fc400078e002c */
[----:B------:R-:W-:Y:S02]  /*8f90*/  IMAD.MOV.U32 R95, RZ, RZ, R46 ;  /* 0x000000ffff5f7224 */ /* 0x000fe400078e002e */
[----:B------:R-:W-:Y:S02]  /*8fa0*/  IMAD.MOV.U32 R92, RZ, RZ, R108 ;  /* 0x000000ffff5c7224 */ /* 0x000fe400078e006c */
[----:B------:R-:W-:Y:S02]  /*8fb0*/  IMAD.MOV.U32 R93, RZ, RZ, R110 ;  /* 0x000000ffff5d7224 */ /* 0x000fe400078e006e */
[----:B------:R-:W-:Y:S02]  /*8fc0*/  IMAD.MOV.U32 R110, RZ, RZ, R53 ;  /* 0x000000ffff6e7224 */ /* 0x000fe400078e0035 */
[----:B------:R-:W-:Y:S01]  /*8fd0*/  IMAD.MOV.U32 R108, RZ, RZ, R117 ;  /* 0x000000ffff6c7224 */ /* 0x000fe200078e0075 */
[----:B------:R-:W2:Y:S01]  /*8fe0*/  LDS.128 R36, [R3] ;  /* 0x0000000003247984 */ /* 0x000ea20000000c00 */
[----:B------:R-:W-:-:S02]  /*8ff0*/  IMAD.MOV.U32 R117, RZ, RZ, R127 ;  /* 0x000000ffff757224 */ /* 0x000fc400078e007f */
[----:B------:R-:W-:Y:S01]  /*9000*/  IMAD.MOV.U32 R127, RZ, RZ, R71 ;  /* 0x000000ffff7f7224 */ /* 0x000fe200078e0047 */
[----:B------:R-:W-:Y:S06]  /*9010*/  BAR.SYNC.DEFER_BLOCKING 0x0 ;  /* 0x0000000000007b1d */ /* 0x000fec0000010000 */
[----:B------:R-:W-:Y:S02]  /*9020*/  STSM.16.M88.4 [R2], R88 ;  /* 0x0000005802007844 */ /* 0x000fe40000000200 */
[----:B------:R-:W-:Y:S06]  /*9030*/  BAR.SYNC.DEFER_BLOCKING 0x0 ;  /* 0x0000000000007b1d */ /* 0x000fec0000010000 */
[----:B------:R-:W2:Y:S02]  /*9040*/  LDS.128 R32, [R3] ;  /* 0x0000000003207984 */ /* 0x000ea40000000c00 */
[----:B------:R-:W-:Y:S06]  /*9050*/  BAR.SYNC.DEFER_BLOCKING 0x0 ;  /* 0x0000000000007b1d */ /* 0x000fec0000010000 */
[----:B------:R3:W-:Y:S02]  /*9060*/  STSM.16.M88.4 [R2], R96 ;  /* 0x0000006002007844 */ /* 0x0007e40000000200 */
[----:B------:R-:W-:Y:S01]  /*9070*/  BAR.SYNC.DEFER_BLOCKING 0x0 ;  /* 0x0000000000007b1d */ /* 0x000fe20000010000 */
[----:B---3--:R-:W-:-:S02]  /*9080*/  IMAD.MOV.U32 R96, RZ, RZ, R112 ;  /* 0x000000ffff607224 */ /* 0x008fc400078e0070 */
[----:B------:R-:W-:Y:S02]  /*9090*/  IMAD.MOV.U32 R97, RZ, RZ, R114 ;  /* 0x000000ffff617224 */ /* 0x000fe400078e0072 */
[----:B------:R-:W-:Y:S02]  /*90a0*/  IMAD.MOV.U32 R98, RZ, RZ, R48 ;  /* 0x000000ffff627224 */ /* 0x000fe400078e0030 */
[----:B------:R-:W-:Y:S02]  /*90b0*/  IMAD.MOV.U32 R99, RZ, RZ, R50 ;  /* 0x000000ffff637224 */ /* 0x000fe400078e0032 */
[----:B------:R-:W-:Y:S02]  /*90c0*/  IMAD.MOV.U32 R114, RZ, RZ, R57 ;  /* 0x000000ffff727224 */ /* 0x000fe400078e0039 */
[----:B------:R-:W-:Y:S01]  /*90d0*/  IMAD.MOV.U32 R112, RZ, RZ, R121 ;  /* 0x000000ffff707224 */ /* 0x000fe200078e0079 */
[----:B------:R-:W3:Y:S01]  /*90e0*/  LDS.128 R44, [R3] ;  /* 0x00000000032c7984 */ /* 0x000ee20000000c00 */
[----:B------:R-:W-:-:S02]  /*90f0*/  IMAD.MOV.U32 R121, RZ, RZ, R131 ;  /* 0x000000ffff797224 */ /* 0x000fc400078e0083 */
[----:B------:R-:W-:Y:S01]  /*9100*/  IMAD.MOV.U32 R131, RZ, RZ, R75 ;  /* 0x000000ffff837224 */ /* 0x000fe200078e004b */
[----:B------:R-:W-:Y:S06]  /*9110*/  BAR.SYNC.DEFER_BLOCKING 0x0 ;  /* 0x0000000000007b1d */ /* 0x000fec0000010000 */
[----:B------:R-:W-:Y:S02]  /*9120*/  STSM.16.M88.4 [R2], R92 ;  /* 0x0000005c02007844 */ /* 0x000fe40000000200 */
[----:B------:R-:W-:Y:S06]  /*9130*/  BAR.SYNC.DEFER_BLOCKING 0x0 ;  /* 0x0000000000007b1d */ /* 0x000fec0000010000 */
[----:B------:R-:W3:Y:S02]  /*9140*/  LDS.128 R40, [R3] ;  /* 0x0000000003287984 */ /* 0x000ee40000000c00 */
[----:B------:R-:W-:Y:S06]  /*9150*/  BAR.SYNC.DEFER_BLOCKING 0x0 ;  /* 0x0000000000007b1d */ /* 0x000fec0000010000 */
[----:B------:R4:W-:Y:S02]  /*9160*/  STSM.16.M88.4 [R2], R100 ;  /* 0x0000006402007844 */ /* 0x0009e40000000200 */
[----:B------:R-:W-:Y:S01]  /*9170*/  BAR.SYNC.DEFER_BLOCKING 0x0 ;  /* 0x0000000000007b1d */ /* 0x000fe20000010000 */
[----:B----4-:R-:W-:-:S02]  /*9180*/  IMAD.MOV.U32 R100, RZ, RZ, R116 ;  /* 0x000000ffff647224 */ /* 0x010fc400078e0074 */
[----:B------:R-:W-:Y:S02]  /*9190*/  IMAD.MOV.U32 R101, RZ, RZ, R118 ;  /* 0x000000ffff657224 */ /* 0x000fe400078e0076 */
[----:B------:R-:W-:Y:S02]  /*91a0*/  IMAD.MOV.U32 R102, RZ, RZ, R52 ;  /* 0x000000ffff667224 */ /* 0x000fe400078e0034 */
[----:B------:R-:W-:Y:S02]  /*91b0*/  IMAD.MOV.U32 R103, RZ, RZ, R54 ;  /* 0x000000ffff677224 */ /* 0x000fe400078e0036 */
[----:B------:R-:W-:Y:S02]  /*91c0*/  IMAD.MOV.U32 R118, RZ, RZ, R61 ;  /* 0x000000ffff767224 */ /* 0x000fe400078e003d */
[----:B------:R-:W-:Y:S01]  /*91d0*/  IMAD.MOV.U32 R116, RZ, RZ, R125 ;  /* 0x000000ffff747224 */ /* 0x000fe200078e007d */
[----:B------:R-:W4:Y:S01]  /*91e0*/  LDS.128 R88, [R3] ;  /* 0x0000000003587984 */ /* 0x000f220000000c00 */
[----:B------:R-:W-:-:S02]  /*91f0*/  IMAD.MOV.U32 R125, RZ, RZ, R135 ;  /* 0x000000ffff7d7224 */ /* 0x000fc400078e0087 */
[----:B------:R-:W-:Y:S01]  /*9200*/  IMAD.MOV.U32 R135, RZ, RZ, R79 ;  /* 0x000000ffff877224 */ /* 0x000fe200078e004f */
[----:B------:R-:W-:Y:S06]  /*9210*/  BAR.SYNC.DEFER_BLOCKING 0x0 ;  /* 0x0000000000007b1d */ /* 0x000fec0000010000 */
[----:B------:R-:W-:Y:S02]  /*9220*/  STSM.16.M88.4 [R2], R96 ;  /* 0x0000006002007844 */ /* 0x000fe40000000200 */
[----:B------:R-:W-:Y:S06]  /*9230*/  BAR.SYNC.DEFER_BLOCKING 0x0 ;  /* 0x0000000000007b1d */ /* 0x000fec0000010000 */
[----:B------:R-:W4:Y:S02]  /*9240*/  LDS.128 R48, [R3] ;  /* 0x0000000003307984 */ /* 0x000f240000000c00 */
[----:B------:R-:W-:Y:S06]  /*9250*/  BAR.SYNC.DEFER_BLOCKING 0x0 ;  /* 0x0000000000007b1d */ /* 0x000fec0000010000 */
[----:B------:R5:W-:Y:S02]  /*9260*/  STSM.16.M88.4 [R2], R104 ;  /* 0x0000006802007844 */ /* 0x000be40000000200 */
[----:B------:R-:W-:Y:S01]  /*9270*/  BAR.SYNC.DEFER_BLOCKING 0x0 ;  /* 0x0000000000007b1d */ /* 0x000fe20000010000 */
[----:B-----5:R-:W-:-:S02]  /*9280*/  IMAD.MOV.U32 R104, RZ, RZ, R120 ;  /* 0x000000ffff687224 */ /* 0x020fc400078e0078 */
[----:B------:R-:W-:Y:S02]  /*9290*/  IMAD.MOV.U32 R105, RZ, RZ, R122 ;  /* 0x000000ffff697224 */ /* 0x000fe400078e007a */
[----:B------:R-:W-:Y:S02]  /*92a0*/  IMAD.MOV.U32 R106, RZ, RZ, R56 ;  /* 0x000000ffff6a7224 */ /* 0x000fe400078e0038 */
[----:B------:R-:W-:Y:S02]  /*92b0*/  IMAD.MOV.U32 R107, RZ, RZ, R58 ;  /* 0x000000ffff6b7224 */ /* 0x000fe400078e003a */
[----:B------:R-:W-:Y:S02]  /*92c0*/  IMAD.MOV.U32 R122, RZ, RZ, R65 ;  /* 0x000000ffff7a7224 */ /* 0x000fe400078e0041 */
[----:B------:R-:W-:Y:S01]  /*92d0*/  IMAD.MOV.U32 R120, RZ, RZ, R129 ;  /* 0x000000ffff787224 */ /* 0x000fe200078e0081 */
[----:B------:R-:W5:Y:S01]  /*92e0*/  LDS.128 R92, [R3] ;  /* 0x00000000035c7984 */ /* 0x000f620000000c00 */
[----:B------:R-:W-:-:S02]  /*92f0*/  IMAD.MOV.U32 R129, RZ, RZ, R139 ;  /* 0x000000ffff817224 */ /* 0x000fc400078e008b */
[----:B------:R-:W-:Y:S01]  /*9300*/  IMAD.MOV.U32 R139, RZ, RZ, R82 ;  /* 0x000000ffff8b7224 */ /* 0x000fe200078e0052 */
        /* <DEDUP_REMOVED lines=85> */
[----:B-1----:R-:W-:-:S05]  /*9860*/  IMAD R129, R190, UR5, RZ ;  /* 0x00000005be817c24 */ /* 0x002fca000f8e02ff */
[----:B------:R-:W-:Y:S01]  /*9870*/  ULDC UR5, c[0x0][0x22c] ;  /* 0x00008b0000057ab9 */ /* 0x000fe20000000800 */
[----:B------:R-:W-:Y:S01]  /*9880*/  IMAD R131, R0, UR4, RZ ;  /* 0x0000000400837c24 */ /* 0x000fe2000f8e02ff */
[----:B------:R-:W-:-:S04]  /*9890*/  LEA R128, P6, R129, UR6, 0x2 ;  /* 0x0000000681807c11 */ /* 0x000fc8000f8c10ff */
[----:B------:R-:W-:Y:S02]  /*98a0*/  LEA.HI.X.SX32 R129, R129, UR7, 0x2, P6 ;  /* 0x0000000781817c11 */ /* 0x000fe4000b0f16ff */
[C---:B------:R-:W-:Y:S01]  /*98b0*/  LEA R130, P6, R131.reuse, R128, 0x2 ;  /* 0x0000008083827211 */ /* 0x040fe200078c10ff */
[----:B------:R-:W1:Y:S01]  /*98c0*/  LDS.128 R116, [R3] ;  /* 0x0000000003747984 */ /* 0x000e620000000c00 */
[----:B------:R-:W-:Y:S06]  /*98d0*/  BAR.SYNC.DEFER_BLOCKING 0x0 ;  /* 0x0000000000007b1d */ /* 0x000fec0000010000 */
[----:B------:R-:W-:Y:S02]  /*98e0*/  STSM.16.M88.4 [R2], R124 ;  /* 0x0000007c02007844 */ /* 0x000fe40000000200 */
[----:B------:R-:W-:Y:S06]  /*98f0*/  BAR.SYNC.DEFER_BLOCKING 0x0 ;  /* 0x0000000000007b1d */ /* 0x000fec0000010000 */
[----:B------:R-:W1:Y:S02]  /*9900*/  LDS.128 R76, [R3] ;  /* 0x00000000034c7984 */ /* 0x000e640000000c00 */
[----:B------:R-:W-:Y:S06]  /*9910*/  BAR.SYNC.DEFER_BLOCKING 0x0 ;  /* 0x0000000000007b1d */ /* 0x000fec0000010000 */
[----:B------:R2:W-:Y:S02]  /*9920*/  STSM.16.M88.4 [R2], R132 ;  /* 0x0000008402007844 */ /* 0x0005e40000000200 */
[----:B------:R-:W-:Y:S01]  /*9930*/  BAR.SYNC.DEFER_BLOCKING 0x0 ;  /* 0x0000000000007b1d */ /* 0x000fe20000010000 */
[C---:B--2---:R-:W-:Y:S01]  /*9940*/  VIADD R134, R131.reuse, UR4 ;  /* 0x0000000483867c36 */ /* 0x044fe20008000000 */
[----:B------:R-:W-:Y:S01]  /*9950*/  LEA.HI.X.SX32 R131, R131, R129, 0x2, P6 ;  /* 0x0000008183837211 */ /* 0x000fe200030f16ff */
[----:B------:R-:W-:-:S02]  /*9960*/  VIADD R133, R0, 0x5 ;  /* 0x0000000500857836 */ /* 0x000fc40000000000 */
[----:B------:R-:W-:Y:S01]  /*9970*/  VIADD R135, R0, 0x6 ;  /* 0x0000000600877836 */ /* 0x000fe20000000000 */
[C---:B------:R-:W-:Y:S01]  /*9980*/  LEA R132, P6, R134.reuse, R128, 0x2 ;  /* 0x0000008086847211 */ /* 0x040fe200078c10ff */
[----:B------:R-:W2:Y:S01]  /*9990*/  LDS.128 R120, [R3] ;  /* 0x0000000003787984 */ /* 0x000ea20000000c00 */
[----:B------:R-:W-:Y:S06]  /*99a0*/  BAR.SYNC.DEFER_BLOCKING 0x0 ;  /* 0x0000000000007b1d */ /* 0x000fec0000010000 */
[----:B------:R3:W-:Y:S02]  /*99b0*/  STSM.16.M88.4 [R2], R136 ;  /* 0x0000008802007844 */ /* 0x0007e40000000200 */
[----:B------:R-:W-:Y:S01]  /*99c0*/  BAR.SYNC.DEFER_BLOCKING 0x0 ;  /* 0x0000000000007b1d */ /* 0x000fe20000010000 */
[----:B---3--:R-:W-:-:S04]  /*99d0*/  VIADD R136, R134, UR4 ;  /* 0x0000000486887c36 */ /* 0x008fc80008000000 */
[----:B------:R-:W-:Y:S01]  /*99e0*/  VIADD R137, R136, UR4 ;  /* 0x0000000488897c36 */ /* 0x000fe20008000000 */
[----:B------:R-:W3:Y:S02]  /*99f0*/  LDS.128 R80, [R3] ;  /* 0x0000000003507984 */ /* 0x000ee40000000c00 */
[----:B------:R-:W-:Y:S06]  /*9a00*/  BAR.SYNC.DEFER_BLOCKING 0x0 ;  /* 0x0000000000007b1d */ /* 0x000fec0000010000 */
[----:B------:R4:W-:Y:S02]  /*9a10*/  STSM.16.M88.4 [R2], R140 ;  /* 0x0000008c02007844 */ /* 0x0009e40000000200 */
[----:B------:R-:W-:Y:S01]  /*9a20*/  BAR.SYNC.DEFER_BLOCKING 0x0 ;  /* 0x0000000000007b1d */ /* 0x000fe20000010000 */
[----:B----4-:R-:W-:-:S02]  /*9a30*/  IMAD.MOV.U32 R142, RZ, RZ, R85 ;  /* 0x000000ffff8e7224 */ /* 0x010fc400078e0055 */
[----:B------:R-:W-:Y:S02]  /*9a40*/  IMAD.MOV.U32 R143, RZ, RZ, R87 ;  /* 0x000000ffff8f7224 */ /* 0x000fe400078e0057 */
[----:B------:R-:W-:Y:S02]  /*9a50*/  IMAD.MOV.U32 R140, RZ, RZ, R149 ;  /* 0x000000ffff8c7224 */ /* 0x000fe400078e0095 */
[----:B------:R-:W-:Y:S01]  /*9a60*/  IMAD.MOV.U32 R141, RZ, RZ, R151 ;  /* 0x000000ffff8d7224 */ /* 0x000fe200078e0097 */
[----:B------:R-:W4:Y:S01]  /*9a70*/  LDS.128 R124, [R3] ;  /* 0x00000000037c7984 */ /* 0x000f220000000c00 */
[----:B------:R-:W-:Y:S06]  /*9a80*/  BAR.SYNC.DEFER_BLOCKING 0x0 ;  /* 0x0000000000007b1d */ /* 0x000fec0000010000 */
[----:B------:R-:W-:Y:S02]  /*9a90*/  STSM.16.M88.4 [R2], R144 ;  /* 0x0000009002007844 */ /* 0x000fe40000000200 */
[----:B------:R-:W-:Y:S06]  /*9aa0*/  BAR.SYNC.DEFER_BLOCKING 0x0 ;  /* 0x0000000000007b1d */ /* 0x000fec0000010000 */
[----:B------:R-:W4:Y:S02]  /*9ab0*/  LDS.128 R84, [R3] ;  /* 0x0000000003547984 */ /* 0x000f240000000c00 */
[----:B------:R-:W-:Y:S06]  /*9ac0*/  BAR.SYNC.DEFER_BLOCKING 0x0 ;  /* 0x0000000000007b1d */ /* 0x000fec0000010000 */
[----:B------:R5:W-:Y:S02]  /*9ad0*/  STSM.16.M88.4 [R2], R140 ;  /* 0x0000008c02007844 */ /* 0x000be40000000200 */
[----:B------:R-:W-:Y:S01]  /*9ae0*/  BAR.SYNC.DEFER_BLOCKING 0x0 ;  /* 0x0000000000007b1d */ /* 0x000fe20000010000 */
[----:B-----5:R-:W-:-:S05]  /*9af0*/  VIADD R2, R0, 0x7 ;  /* 0x0000000700027836 */ /* 0x020fca0000000000 */
[----:B------:R5:W-:Y:S01]  /*9b00*/  @P2 STG.E desc[UR16][R130.64], R4 ;  /* 0x0000000482002986 */ /* 0x000be2000c101910 */
[----:B------:R-:W-:Y:S01]  /*9b10*/  ISETP.LT.AND P2, PT, R133, UR5, !P0 ;  /* 0x0000000585007c0c */ /* 0x000fe2000c741270 */
[----:B------:R-:W-:Y:S01]  /*9b20*/  ULDC UR5, c[0x0][0x22c] ;  /* 0x00008b0000057ab9 */ /* 0x000fe20000000800 */
[----:B------:R-:W-:Y:S02]  /*9b30*/  LEA.HI.X.SX32 R133, R134, R129, 0x2, P6 ;  /* 0x0000008186857211 */ /* 0x000fe400030f16ff */
[----:B------:R-:W-:-:S03]  /*9b40*/  LEA R134, P6, R136, R128, 0x2 ;  /* 0x0000008088867211 */ /* 0x000fc600078c10ff */
[----:B------:R1:W-:Y:S01]  /*9b50*/  @P1 STG.E desc[UR16][R132.64], R12 ;  /* 0x0000000c84001986 */ /* 0x0003e2000c101910 */
[----:B------:R-:W-:Y:S01]  /*9b60*/  ISETP.LT.AND P1, PT, R135, UR5, !P0 ;  /* 0x0000000587007c0c */ /* 0x000fe2000c721270 */
[----:B------:R-:W-:Y:S01]  /*9b70*/  ULDC UR5, c[0x0][0x22c] ;  /* 0x00008b0000057ab9 */ /* 0x000fe20000000800 */
[----:B------:R-:W-:Y:S01]  /*9b80*/  LEA.HI.X.SX32 R135, R136, R129, 0x2, P6 ;  /* 0x0000008188877211 */ /* 0x000fe200030f16ff */
[C---:B-----5:R-:W-:Y:S01]  /*9b90*/  VIADD R4, R137.reuse, UR4 ;  /* 0x0000000489047c36 */ /* 0x060fe20008000000 */
[----:B------:R-:W-:-:S03]  /*9ba0*/  LEA R130, P6, R137, R128, 0x2 ;  /* 0x0000008089827211 */ /* 0x000fc600078c10ff */
[----:B------:R-:W-:Y:S01]  /*9bb0*/  @P5 STG.E desc[UR16][R134.64], R5 ;  /* 0x0000000586005986 */ /* 0x000fe2000c101910 */
[-C--:B------:R-:W-:Y:S02]  /*9bc0*/  LEA.HI.X.SX32 R131, R137, R129.reuse, 0x2, P6 ;  /* 0x0000008189837211 */ /* 0x080fe400030f16ff */
[CC--:B------:R-:W-:Y:S01]  /*9bd0*/  LEA R136, P6, R4.reuse, R128.reuse, 0x2 ;  /* 0x0000008004887211 */ /* 0x0c0fe200078c10ff */
[----:B-1----:R-:W-:Y:S01]  /*9be0*/  VIADD R12, R4, UR4 ;  /* 0x00000004040c7c36 */ /* 0x002fe20008000000 */
[----:B------:R-:W-:Y:S01]  /*9bf0*/  ISETP.LT.AND P5, PT, R2, UR5, !P0 ;  /* 0x0000000502007c0c */ /* 0x000fe2000c7a1270 */
[----:B------:R-:W-:Y:S01]  /*9c00*/  VIADD R2, R0, 0x8 ;  /* 0x0000000800027836 */ /* 0x000fe20000000000 */
[-C--:B------:R-:W-:Y:S01]  /*9c10*/  LEA.HI.X.SX32 R137, R4, R129.reuse, 0x2, P6 ;  /* 0x0000008104897211 */ /* 0x080fe200030f16ff */
[----:B------:R-:W-:Y:S01]  /*9c20*/  ULDC UR5, c[0x0][0x22c] ;  /* 0x00008b0000057ab9 */ /* 0x000fe20000000800 */
[-C--:B------:R-:W-:Y:S01]  /*9c30*/  LEA R132, P6, R12, R128.reuse, 0x2 ;  /* 0x000000800c847211 */ /* 0x080fe200078c10ff */
[----:B------:R1:W-:Y:S01]  /*9c40*/  @P4 STG.E desc[UR16][R130.64], R13 ;  /* 0x0000000d82004986 */ /* 0x0003e2000c101910 */
[----:B------:R-:W-:Y:S01]  /*9c50*/  ISETP.LT.AND P4, PT, R2, UR5, !P0 ;  /* 0x0000000502007c0c */ /* 0x000fe2000c781270 */
[----:B------:R-:W-:Y:S01]  /*9c60*/  VIADD R2, R0, 0x9 ;  /* 0x0000000900027836 */ /* 0x000fe20000000000 */
[C---:B------:R-:W-:Y:S01]  /*9c70*/  LEA.HI.X.SX32 R133, R12.reuse, R129, 0x2, P6 ;  /* 0x000000810c857211 */ /* 0x040fe200030f16ff */
[----:B------:R-:W-:Y:S01]  /*9c80*/  VIADD R12, R12, UR4 ;  /* 0x000000040c0c7c36 */ /* 0x000fe20008000000 */
[----:B------:R-:W-:Y:S01]  /*9c90*/  ULDC UR5, c[0x0][0x22c] ;  /* 0x00008b0000057ab9 */ /* 0x000fe20000000800 */
[----:B------:R5:W-:Y:S01]  /*9ca0*/  @P3 STG.E desc[UR16][R136.64], R6 ;  /* 0x0000000688003986 */ /* 0x000be2000c101910 */
[----:B------:R-:W-:Y:S01]  /*9cb0*/  ISETP.LT.AND P3, PT, R2, UR5, !P0 ;  /* 0x0000000502007c0c */ /* 0x000fe2000c761270 */
[----:B------:R-:W-:Y:S01]  /*9cc0*/  VIADD R2, R0, 0xa ;  /* 0x0000000a00027836 */ /* 0x000fe20000000000 */
[----:B------:R-:W-:Y:S01]  /*9cd0*/  ULDC UR5, c[0x0][0x22c] ;  /* 0x00008b0000057ab9 */ /* 0x000fe20000000800 */
[----:B------:R2:W-:Y:S01]  /*9ce0*/  @P2 STG.E desc[UR16][R132.64], R14 ;  /* 0x0000000e84002986 */ /* 0x0005e2000c101910 */
[C---:B------:R-:W-:Y:S01]  /*9cf0*/  LEA R4, P2, R12.reuse, R128, 0x2 ;  /* 0x000000800c047211 */ /* 0x040fe200078410ff */
[----:B-1----:R-:W-:-:S03]  /*9d00*/  VIADD R13, R12, UR4 ;  /* 0x000000040c0d7c36 */ /* 0x002fc60008000000 */
[-C--:B------:R-:W-:Y:S02]  /*9d10*/  LEA.HI.X.SX32 R5, R12, R129.reuse, 0x2, P2 ;  /* 0x000000810c057211 */ /* 0x080fe400010f16ff */
[----:B------:R-:W-:Y:S01]  /*9d20*/  ISETP.LT.AND P2, PT, R2, UR5, !P0 ;  /* 0x0000000502007c0c */ /* 0x000fe2000c741270 */
[----:B------:R-:W-:Y:S01]  /*9d30*/  VIADD R2, R0, 0xb ;  /* 0x0000000b00027836 */ /* 0x000fe20000000000 */
[CC--:B------:R-:W-:Y:S01]  /*9d40*/  LEA R12, P6, R13.reuse, R128.reuse, 0x2 ;  /* 0x000000800d0c7211 */ /* 0x0c0fe200078c10ff */
[C---:B-----5:R-:W-:Y:S01]  /*9d50*/  VIADD R6, R13.reuse, UR4 ;  /* 0x000000040d067c36 */ /* 0x060fe20008000000 */
[----:B------:R-:W-:Y:S01]  /*9d60*/  ULDC UR5, c[0x0][0x22c] ;  /* 0x00008b0000057ab9 */ /* 0x000fe20000000800 */
[----:B------:R1:W-:Y:S01]  /*9d70*/  @P1 STG.E desc[UR16][R4.64], R7 ;  /* 0x0000000704001986 */ /* 0x0003e2000c101910 */
[-C--:B------:R-:W-:Y:S01]  /*9d80*/  LEA.HI.X.SX32 R13, R13, R129.reuse, 0x2, P6 ;  /* 0x000000810d0d7211 */ /* 0x080fe200030f16ff */
[----:B--2---:R-:W-:Y:S01]  /*9d90*/  VIADD R14, R6, UR4 ;  /* 0x00000004060e7c36 */ /* 0x004fe20008000000 */
[----:B------:R-:W-:Y:S01]  /*9da0*/  ISETP.LT.AND P1, PT, R2, UR5, !P0 ;  /* 0x0000000502007c0c */ /* 0x000fe2000c721270 */
[----:B------:R-:W-:Y:S01]  /*9db0*/  VIADD R2, R0, 0xc ;  /* 0x0000000c00027836 */ /* 0x000fe20000000000 */
[C---:B------:R-:W-:Y:S01]  /*9dc0*/  LEA R130, P6, R6.reuse, R128, 0x2 ;  /* 0x0000008006827211 */ /* 0x040fe200078c10ff */
[----:B------:R-:W-:Y:S01]  /*9dd0*/  ULDC UR5, c[0x0][0x22c] ;  /* 0x00008b0000057ab9 */ /* 0x000fe20000000800 */
[----:B------:R2:W-:Y:S02]  /*9de0*/  @P5 STG.E desc[UR16][R12.64], R15 ;  /* 0x0000000f0c005986 */ /* 0x0005e4000c101910 */
[----:B------:R-:W-:-:S02]  /*9df0*/  LEA.HI.X.SX32 R131, R6, R129, 0x2, P6 ;  /* 0x0000008106837211 */ /* 0x000fc400030f16ff */
[----:B------:R-:W-:Y:S01]  /*9e00*/  ISETP.LT.AND P5, PT, R2, UR5, !P0 ;  /* 0x0000000502007c0c */ /* 0x000fe2000c7a1270 */
[C---:B-1----:R-:W-:Y:S01]  /*9e10*/  VIADD R7, R14.reuse, UR4 ;  /* 0x000000040e077c36 */ /* 0x042fe20008000000 */
[-C--:B------:R-:W-:Y:S01]  /*9e20*/  LEA R4, P6, R14, R128.reuse, 0x2 ;  /* 0x000000800e047211 */ /* 0x080fe200078c10ff */
[----:B------:R-:W-:Y:S01]  /*9e30*/  VIADD R2, R0, 0xd ;  /* 0x0000000d00027836 */ /* 0x000fe20000000000 */
[----:B------:R-:W-:Y:S01]  /*9e40*/  ULDC UR5, c[0x0][0x22c] ;  /* 0x00008b0000057ab9 */ /* 0x000fe20000000800 */
[----:B------:R1:W-:Y:S01]  /*9e50*/  @P4 STG.E desc[UR16][R130.64], R8 ;  /* 0x0000000882004986 */ /* 0x0003e2000c101910 */
[-C--:B------:R-:W-:Y:S01]  /*9e60*/  LEA.HI.X.SX32 R5, R14, R129.reuse, 0x2, P6 ;  /* 0x000000810e057211 */ /* 0x080fe200030f16ff */
[C---:B------:R-:W-:Y:S01]  /*9e70*/  VIADD R14, R7.reuse, UR4 ;  /* 0x00000004070e7c36 */ /* 0x040fe20008000000 */
[CC--:B------:R-:W-:Y:S02]  /*9e80*/  LEA R6, P6, R7.reuse, R128.reuse, 0x2 ;  /* 0x0000008007067211 */ /* 0x0c0fe400078c10ff */
[----:B------:R-:W-:Y:S01]  /*9e90*/  ISETP.LT.AND P4, PT, R2, UR5, !P0 ;  /* 0x0000000502007c0c */ /* 0x000fe2000c781270 */
[----:B------:R-:W-:Y:S01]  /*9ea0*/  VIADD R2, R0, 0xe ;  /* 0x0000000e00027836 */ /* 0x000fe20000000000 */
[-C--:B------:R-:W-:Y:S01]  /*9eb0*/  LEA.HI.X.SX32 R7, R7, R129.reuse, 0x2, P6 ;  /* 0x0000008107077211 */ /* 0x080fe200030f16ff */
[----:B------:R-:W-:Y:S01]  /*9ec0*/  ULDC UR5, c[0x0][0x22c] ;  /* 0x00008b0000057ab9 */ /* 0x000fe20000000800 */
[-C--:B--2---:R-:W-:Y:S01]  /*9ed0*/  LEA R12, P6, R14, R128.reuse, 0x2 ;  /* 0x000000800e0c7211 */ /* 0x084fe200078c10ff */
        /* <DEDUP_REMOVED lines=11> */
[C---:B-1----:R-:W-:Y:S01]  /*9f90*/  VIADD R8, R14.reuse, UR4 ;  /* 0x000000040e087c36 */ /* 0x042fe20008000000 */
[----:B--2---:R-:W-:-:S04]  /*9fa0*/  LEA R4, P1, R14, R128, 0x2 ;  /* 0x000000800e047211 */ /* 0x004fc800078210ff */
[-C--:B------:R-:W-:Y:S02]  /*9fb0*/  LEA.HI.X.SX32 R5, R14, R129.reuse, 0x2, P1 ;  /* 0x000000810e057211 */ /* 0x080fe400008f16ff */
[----:B------:R-:W-:Y:S01]  /*9fc0*/  ISETP.LT.AND P1, PT, R2, UR5, !P0 ;  /* 0x0000000502007c0c */ /* 0x000fe2000c721270 */
[----:B------:R-:W-:Y:S01]  /*9fd0*/  VIADD R2, R0, 0x11 ;  /* 0x0000001100027836 */ /* 0x000fe20000000000 */
[CC--:B-----5:R-:W-:Y:S01]  /*9fe0*/  LEA R6, P6, R8.reuse, R128.reuse, 0x2 ;  /* 0x0000008008067211 */ /* 0x0e0fe200078c10ff */
[C---:B------:R-:W-:Y:S01]  /*9ff0*/  VIADD R9, R8.reuse, UR4 ;  /* 0x0000000408097c36 */ /* 0x040fe20008000000 */
[----:B------:R-:W-:Y:S01]  /*a000*/  ULDC UR5, c[0x0][0x22c] ;  /* 0x00008b0000057ab9 */ /* 0x000fe20000000800 */
[----:B------:R1:W-:Y:S01]  /*a010*/  @P5 STG.E desc[UR16][R4.64], R10 ;  /* 0x0000000a04005986 */ /* 0x0003e2000c101910 */
[-C--:B------:R-:W-:Y:S01]  /*a020*/  LEA.HI.X.SX32 R7, R8, R129.reuse, 0x2, P6 ;  /* 0x0000008108077211 */ /* 0x080fe200030f16ff */
[C---:B---3--:R-:W-:Y:S01]  /*a030*/  VIADD R12, R9.reuse, UR4 ;  /* 0x00000004090c7c36 */ /* 0x048fe20008000000 */
        /* <DEDUP_REMOVED lines=11> */
[----:B------:R-:W-:Y:S01]  /*a0f0*/  VIADD R14, R10, UR4 ;  /* 0x000000040a0e7c36 */ /* 0x000fe20008000000 */
[-C--:B------:R-:W-:Y:S01]  /*a100*/  LEA.HI.X.SX32 R5, R12, R129.reuse, 0x2, P6 ;  /* 0x000000810c057211 */ /* 0x080fe200030f16ff */
[----:B------:R1:W-:Y:S01]  /*a110*/  @P3 STG.E desc[UR16][R8.64], R11 ;  /* 0x0000000b08003986 */ /* 0x0003e2000c101910 */
[-C--:B------:R-:W-:Y:S02]  /*a120*/  LEA R12, P6, R10, R128.reuse, 0x2 ;  /* 0x000000800a0c7211 */ /* 0x080fe400078c10ff */
        /* <DEDUP_REMOVED lines=11> */
[----:B------:R-:W-:Y:S01]  /*a1e0*/  @P1 STG.E desc[UR16][R12.64], R16 ;  /* 0x000000100c001986 */ /* 0x000fe2000c101910 */
        /* <DEDUP_REMOVED lines=9> */
[CC--:B------:R-:W-:Y:S01]  /*a280*/  LEA R8, P6, R9.reuse, R128.reuse, 0x2 ;  /* 0x0000008009087211 */ /* 0x0c0fe200078c10ff */
[----:B------:R-:W-:Y:S01]  /*a290*/  ULDC UR5, c[0x0][0x22c] ;  /* 0x00008b0000057ab9 */ /* 0x000fe20000000800 */
[C---:B---3--:R-:W-:Y:S01]  /*a2a0*/  VIADD R7, R9.reuse, UR4 ;  /* 0x0000000409077c36 */ /* 0x048fe20008000000 */
[----:B------:R1:W-:Y:S01]  /*a2b0*/  @P4 STG.E desc[UR16][R4.64], R17 ;  /* 0x0000001104004986 */ /* 0x0003e2000c101910 */
[-C--:B------:R-:W-:Y:S02]  /*a2c0*/  LEA.HI.X.SX32 R9, R9, R129.reuse, 0x2, P6 ;  /* 0x0000008109097211 */ /* 0x080fe400030f16ff */
[----:B------:R-:W-:Y:S01]  /*a2d0*/  ISETP.LT.AND P4, PT, R2, UR5, !P0 ;  /* 0x0000000502007c0c */ /* 0x000fe2000c781270 */
[C---:B------:R-:W-:Y:S01]  /*a2e0*/  VIADD R10, R7.reuse, UR4 ;  /* 0x00000004070a7c36 */ /* 0x040fe20008000000 */
[CC--:B------:R-:W-:Y:S01]  /*a2f0*/  LEA R6, P6, R7.reuse, R128.reuse, 0x2 ;  /* 0x0000008007067211 */ /* 0x0c0fe200078c10ff */
[----:B------:R-:W-:Y:S01]  /*a300*/  VIADD R2, R0, 0x18 ;  /* 0x0000001800027836 */ /* 0x000fe20000000000 */
[----:B------:R-:W-:Y:S01]  /*a310*/  ULDC UR5, c[0x0][0x22c] ;  /* 0x00008b0000057ab9 */ /* 0x000fe20000000800 */
[----:B------:R2:W-:Y:S01]  /*a320*/  @P3 STG.E desc[UR16][R8.64], R29 ;  /* 0x0000001d08003986 */ /* 0x0005e2000c101910 */
[-C--:B------:R-:W-:Y:S01]  /*a330*/  LEA.HI.X.SX32 R7, R7, R129.reuse, 0x2, P6 ;  /* 0x0000008107077211 */ /* 0x080fe200030f16ff */
[----:B------:R-:W-:Y:S01]  /*a340*/  VIADD R11, R10, UR4 ;  /* 0x000000040a0b7c36 */ /* 0x000fe20008000000 */
[----:B------:R-:W-:Y:S01]  /*a350*/  ISETP.LT.AND P3, PT, R2, UR5, !P0 ;  /* 0x0000000502007c0c */ /* 0x000fe2000c761270 */
[----:B------:R-:W-:Y:S01]  /*a360*/  VIADD R2, R0, 0x19 ;  /* 0x0000001900027836 */ /* 0x000fe20000000000 */
[C---:B-1----:R-:W-:Y:S01]  /*a370*/  LEA R4, P6, R10.reuse, R128, 0x2 ;  /* 0x000000800a047211 */ /* 0x042fe200078c10ff */
[----:B------:R-:W-:Y:S01]  /*a380*/  ULDC UR5, c[0x0][0x22c] ;  /* 0x00008b0000057ab9 */ /* 0x000fe20000000800 */
[----:B------:R-:W-:Y:S01]  /*a390*/  VIADD R12, R11, UR4 ;  /* 0x000000040b0c7c36 */ /* 0x000fe20008000000 */
[----:B------:R1:W-:Y:S01]  /*a3a0*/  @P2 STG.E desc[UR16][R6.64], R18 ;  /* 0x0000001206002986 */ /* 0x0003e2000c101910 */
[----:B------:R-:W-:-:S02]  /*a3b0*/  LEA.HI.X.SX32 R5, R10, R129, 0x2, P6 ;  /* 0x000000810a057211 */ /* 0x000fc400030f16ff */
        /* <DEDUP_REMOVED lines=18> */
[----:B--2---:R-:W-:-:S02]  /*a4e0*/  LEA R4, P4, R12, R128, 0x2 ;  /* 0x000000800c047211 */ /* 0x004fc400078810ff */
[----:B------:R-:W1:Y:S02]  /*a4f0*/  LDS.128 R16, [R3] ;  /* 0x0000000003107984 */ /* 0x000e640000000c00 */
[-C--:B------:R-:W-:Y:S02]  /*a500*/  LEA.HI.X.SX32 R5, R12, R129.reuse, 0x2, P4 ;  /* 0x000000810c057211 */ /* 0x080fe400020f16ff */
[----:B------:R-:W-:Y:S01]  /*a510*/  ISETP.LT.AND P4, PT, R2, UR5, !P0 ;  /* 0x0000000502007c0c */ /* 0x000fe2000c781270 */
[----:B------:R-:W-:Y:S01]  /*a520*/  VIADD R2, R0, 0x1d ;  /* 0x0000001d00027836 */ /* 0x000fe20000000000 */
[C---:B------:R-:W-:Y:S01]  /*a530*/  LEA R6, P6, R7.reuse, R128, 0x2 ;  /* 0x0000008007067211 */ /* 0x040fe200078c10ff */
[----:B------:R-:W-:Y:S01]  /*a540*/  ULDC UR5, c[0x0][0x22c] ;  /* 0x00008b0000057ab9 */ /* 0x000fe20000000800 */
[C---:B---3--:R-:W-:Y:S01]  /*a550*/  VIADD R9, R7.reuse, UR4 ;  /* 0x0000000407097c36 */ /* 0x048fe20008000000 */
[----:B------:R2:W-:Y:S01]  /*a560*/  @P3 STG.E desc[UR16][R4.64], R24 ;  /* 0x0000001804003986 */ /* 0x0005e2000c101910 */
[----:B------:R-:W-:-:S02]  /*a570*/  LEA.HI.X.SX32 R7, R7, R129, 0x2, P6 ;  /* 0x0000008107077211 */ /* 0x000fc400030f16ff */
        /* <DEDUP_REMOVED lines=10> */
[C---:B--2---:R-:W-:Y:S01]  /*a620*/  LEA R4, P6, R10.reuse, R128, 0x2 ;  /* 0x000000800a047211 */ /* 0x044fe200078c10ff */
        /* <DEDUP_REMOVED lines=9> */
[-C--:B---3--:R-:W-:Y:S01]  /*a6c0*/  LEA R6, P6, R12, R128.reuse, 0x2 ;  /* 0x000000800c067211 */ /* 0x088fe200078c10ff */
        /* <DEDUP_REMOVED lines=11> */
[C---:B--2---:R-:W-:Y:S01]  /*a780*/  VIADD R9, R12.reuse, UR4 ;  /* 0x000000040c097c36 */ /* 0x044fe20008000000 */
[----:B---3--:R-:W-:-:S04]  /*a790*/  LEA R4, P3, R12, R128, 0x2 ;  /* 0x000000800c047211 */ /* 0x008fc800078610ff */
[-C--:B------:R-:W-:Y:S02]  /*a7a0*/  LEA.HI.X.SX32 R5, R12, R129.reuse, 0x2, P3 ;  /* 0x000000810c057211 */ /* 0x080fe400018f16ff */
[----:B------:R-:W-:Y:S01]  /*a7b0*/  ISETP.LT.AND P3, PT, R2, UR5, !P0 ;  /* 0x0000000502007c0c */ /* 0x000fe2000c761270 */
[----:B------:R-:W-:Y:S01]  /*a7c0*/  VIADD R2, R0, 0x23 ;  /* 0x0000002300027836 */ /* 0x000fe20000000000 */
[CC--:B------:R-:W-:Y:S01]  /*a7d0*/  LEA R8, P6, R9.reuse, R128.reuse, 0x2 ;  /* 0x0000008009087211 */ /* 0x0c0fe200078c10ff */
[----:B------:R-:W-:Y:S01]  /*a7e0*/  ULDC UR5, c[0x0][0x22c] ;  /* 0x00008b0000057ab9 */ /* 0x000fe20000000800 */
[C---:B-----5:R-:W-:Y:S01]  /*a7f0*/  VIADD R7, R9.reuse, UR4 ;  /* 0x0000000409077c36 */ /* 0x060fe20008000000 */
        /* <DEDUP_REMOVED lines=493> */
[----:B--2---:R-:W-:Y:S01]  /*c6d0*/  VIADD R9, R12, UR4 ;  /* 0x000000040c097c36 */ /* 0x004fe20008000000 */
[----:B------:R-:W-:Y:S01]  /*c6e0*/  ULDC UR5, c[0x0][0x22c] ;  /* 0x00008b0000057ab9 */ /* 0x000fe20000000800 */
[----:B------:R2:W-:Y:S01]  /*c6f0*/  @P1 STG.E desc[UR16][R6.64], R118 ;  /* 0x0000007606001986 */ /* 0x0005e2000c101910 */
[----:B------:R-:W-:Y:S01]  /*c700*/  VIADD R2, R0, 0x6a ;  /* 0x0000006a00027836 */ /* 0x000fe20000000000 */
[----:B---3--:R-:W-:-:S02]  /*c710*/  LEA R4, P1, R12, R128, 0x2 ;  /* 0x000000800c047211 */ /* 0x008fc400078210ff */
[CC--:B------:R-:W-:Y:S02]  /*c720*/  LEA R8, P6, R9.reuse, R128.reuse, 0x2 ;  /* 0x0000008009087211 */ /* 0x0c0fe400078c10ff */
[-C--:B------:R-:W-:Y:S02]  /*c730*/  LEA.HI.X.SX32 R5, R12, R129.reuse, 0x2, P1 ;  /* 0x000000810c057211 */ /* 0x080fe400008f16ff */
[----:B------:R-:W-:Y:S01]  /*c740*/  ISETP.LT.AND P1, PT, R2, UR5, !P0 ;  /* 0x0000000502007c0c */ /* 0x000fe2000c721270 */
[----:B------:R-:W-:Y:S01]  /*c750*/  VIADD R2, R0, 0x6b ;  /* 0x0000006b00027836 */ /* 0x000fe20000000000 */
[----:B------:R-:W-:Y:S01]  /*c760*/  ULDC UR5, c[0x0][0x22c] ;  /* 0x00008b0000057ab9 */ /* 0x000fe20000000800 */
[----:B------:R3:W-:Y:S01]  /*c770*/  @P5 STG.E desc[UR16][R4.64], R75 ;  /* 0x0000004b04005986 */ /* 0x0007e2000c101910 */
[C---:B--2---:R-:W-:Y:S01]  /*c780*/  VIADD R7, R9.reuse, UR4 ;  /* 0x0000000409077c36 */ /* 0x044fe20008000000 */
[-C--:B------:R-:W-:Y:S02]  /*c790*/  LEA.HI.X.SX32 R9, R9, R129.reuse, 0x2, P6 ;  /* 0x0000008109097211 */ /* 0x080fe400030f16ff */
[----:B------:R-:W-:Y:S01]  /*c7a0*/  ISETP.LT.AND P5, PT, R2, UR5, !P0 ;  /* 0x0000000502007c0c */ /* 0x000fe2000c7a1270 */
[C---:B------:R-:W-:Y:S01]  /*c7b0*/  VIADD R10, R7.reuse, UR4 ;  /* 0x00000004070a7c36 */ /* 0x040fe20008000000 */
[CC--:B------:R-:W-:Y:S01]  /*c7c0*/  LEA R6, P6, R7.reuse, R128.reuse, 0x2 ;  /* 0x0000008007067211 */ /* 0x0c0fe200078c10ff */
[----:B------:R-:W-:Y:S01]  /*c7d0*/  VIADD R2, R0, 0x6c ;  /* 0x0000006c00027836 */ /* 0x000fe20000000000 */
[----:B------:R-:W-:Y:S01]  /*c7e0*/  ULDC UR5, c[0x0][0x22c] ;  /* 0x00008b0000057ab9 */ /* 0x000fe20000000800 */
[C---:B------:R-:W-:Y:S01]  /*c7f0*/  VIADD R11, R10.reuse, UR4 ;  /* 0x000000040a0b7c36 */ /* 0x040fe20008000000 */
[-C--:B------:R-:W-:Y:S01]  /*c800*/  LEA.HI.X.SX32 R7, R7, R129.reuse, 0x2, P6 ;  /* 0x0000008107077211 */ /* 0x080fe200030f16ff */
[----:B------:R2:W-:Y:S01]  /*c810*/  @P4 STG.E desc[UR16][R8.64], R119 ;  /* 0x0000007708004986 */ /* 0x0005e2000c101910 */
[-C--:B---3--:R-:W-:Y:S01]  /*c820*/  LEA R4, P6, R10, R128.reuse, 0x2 ;  /* 0x000000800a047211 */ /* 0x088fe200078c10ff */
[C---:B------:R-:W-:Y:S01]  /*c830*/  VIADD R12, R11.reuse, UR4 ;  /* 0x000000040b0c7c36 */ /* 0x040fe20008000000 */
[----:B------:R-:W-:Y:S01]  /*c840*/  ISETP.LT.AND P4, PT, R2, UR5, !P0 ;  /* 0x0000000502007c0c */ /* 0x000fe2000c781270 */
[----:B------:R-:W-:Y:S01]  /*c850*/  VIADD R2, R0, 0x6d ;  /* 0x0000006d00027836 */ /* 0x000fe20000000000 */
[-C--:B------:R-:W-:Y:S01]  /*c860*/  LEA.HI.X.SX32 R5, R10, R129.reuse, 0x2, P6 ;  /* 0x000000810a057211 */ /* 0x080fe200030f16ff */
[----:B------:R-:W-:Y:S01]  /*c870*/  ULDC UR5, c[0x0][0x22c] ;  /* 0x00008b0000057ab9 */ /* 0x000fe20000000800 */
[CC--:B------:R-:W-:Y:S01]  /*c880*/  LEA R10, P6, R11.reuse, R128.reuse, 0x2 ;  /* 0x000000800b0a7211 */ /* 0x0c0fe200078c10ff */
[----:B------:R3:W-:Y:S01]  /*c890*/  @P3 STG.E desc[UR16][R6.64], R76 ;  /* 0x0000004c06003986 */ /* 0x0007e2000c101910 */
        /* <DEDUP_REMOVED lines=13> */
[----:B---3--:R-:W-:Y:S01]  /*c970*/  VIADD R7, R12, UR4 ;  /* 0x000000040c077c36 */ /* 0x008fe20008000000 */
[----:B------:R-:W-:Y:S01]  /*c980*/  ULDC UR5, c[0x0][0x22c] ;  /* 0x00008b0000057ab9 */ /* 0x000fe20000000800 */
[----:B------:R3:W-:Y:S01]  /*c990*/  @P5 STG.E desc[UR16][R8.64], R121 ;  /* 0x0000007908005986 */ /* 0x0007e2000c101910 */
[----:B------:R-:W-:Y:S01]  /*c9a0*/  VIADD R2, R0, 0x70 ;  /* 0x0000007000027836 */ /* 0x000fe20000000000 */
[----:B--2---:R-:W-:-:S02]  /*c9b0*/  LEA R4, P5, R12, R128, 0x2 ;  /* 0x000000800c047211 */ /* 0x004fc400078a10ff */
[CC--:B------:R-:W-:Y:S02]  /*c9c0*/  LEA R6, P6, R7.reuse, R128.reuse, 0x2 ;  /* 0x0000008007067211 */ /* 0x0c0fe400078c10ff */
[-C--:B------:R-:W-:Y:S02]  /*c9d0*/  LEA.HI.X.SX32 R5, R12, R129.reuse, 0x2, P5 ;  /* 0x000000810c057211 */ /* 0x080fe400028f16ff */
[----:B------:R-:W-:Y:S01]  /*c9e0*/  ISETP.LT.AND P5, PT, R2, UR5, !P0 ;  /* 0x0000000502007c0c */ /* 0x000fe2000c7a1270 */
[----:B------:R-:W-:Y:S01]  /*c9f0*/  VIADD R2, R0, 0x71 ;  /* 0x0000007100027836 */ /* 0x000fe20000000000 */
[----:B------:R-:W-:Y:S01]  /*ca00*/  ULDC UR5, c[0x0][0x22c] ;  /* 0x00008b0000057ab9 */ /* 0x000fe20000000800 */
[----:B------:R2:W-:Y:S01]  /*ca10*/  @P4 STG.E desc[UR16][R4.64], R78 ;  /* 0x0000004e04004986 */ /* 0x0005e2000c101910 */
[C---:B---3--:R-:W-:Y:S01]  /*ca20*/  VIADD R9, R7.reuse, UR4 ;  /* 0x0000000407097c36 */ /* 0x048fe20008000000 */
        /* <DEDUP_REMOVED lines=9> */
[-C--:B--2---:R-:W-:Y:S01]  /*cac0*/  LEA R4, P6, R10, R128.reuse, 0x2 ;  /* 0x000000800a047211 */ /* 0x084fe200078c10ff */
[C---:B------:R-:W-:Y:S01]  /*cad0*/  VIADD R12, R11.reuse, UR4 ;  /* 0x000000040b0c7c36 */ /* 0x040fe20008000000 */
[----:B------:R-:W-:Y:S01]  /*cae0*/  ISETP.LT.AND P3, PT, R2, UR5, !P0 ;  /* 0x0000000502007c0c */ /* 0x000fe2000c761270 */
[----:B------:R-:W-:Y:S01]  /*caf0*/  VIADD R2, R0, 0x73 ;  /* 0x0000007300027836 */ /* 0x000fe20000000000 */
[-C--:B------:R-:W-:Y:S01]  /*cb00*/  LEA.HI.X.SX32 R5, R10, R129.reuse, 0x2, P6 ;  /* 0x000000810a057211 */ /* 0x080fe200030f16ff */
[----:B------:R-:W-:Y:S01]  /*cb10*/  ULDC UR5, c[0x0][0x22c] ;  /* 0x00008b0000057ab9 */ /* 0x000fe20000000800 */
[CC--:B------:R-:W-:Y:S01]  /*cb20*/  LEA R10, P6, R11.reuse, R128.reuse, 0x2 ;  /* 0x000000800b0a7211 */ /* 0x0c0fe200078c10ff */
[----:B------:R-:W-:Y:S01]  /*cb30*/  @P2 STG.E desc[UR16][R8.64], R79 ;  /* 0x0000004f08002986 */ /* 0x000fe2000c101910 */
        /* <DEDUP_REMOVED lines=13> */
[----:B------:R-:W-:Y:S01]  /*cc10*/  VIADD R13, R12, UR4 ;  /* 0x000000040c0d7c36 */ /* 0x000fe20008000000 */
[----:B------:R-:W-:Y:S01]  /*cc20*/  ULDC UR5, c[0x0][0x22c] ;  /* 0x00008b0000057ab9 */ /* 0x000fe20000000800 */
[----:B----4-:R3:W-:Y:S01]  /*cc30*/  @P4 STG.E desc[UR16][R6.64], R124 ;  /* 0x0000007c06004986 */ /* 0x0107e2000c101910 */
[----:B------:R-:W-:Y:S01]  /*cc40*/  VIADD R2, R0, 0x76 ;  /* 0x0000007600027836 */ /* 0x000fe20000000000 */
[----:B--2---:R-:W-:-:S02]  /*cc50*/  LEA R4, P4, R12, R128, 0x2 ;  /* 0x000000800c047211 */ /* 0x004fc400078810ff */
[CC--:B------:R-:W-:Y:S02]  /*cc60*/  LEA R8, P6, R13.reuse, R128.reuse, 0x2 ;  /* 0x000000800d087211 */ /* 0x0c0fe400078c10ff */
[-C--:B------:R-:W-:Y:S02]  /*cc70*/  LEA.HI.X.SX32 R5, R12, R129.reuse, 0x2, P4 ;  /* 0x000000810c057211 */ /* 0x080fe400020f16ff */
[CC--:B------:R-:W-:Y:S01]  /*cc80*/  LEA.HI.X.SX32 R9, R13.reuse, R129.reuse, 0x2, P6 ;  /* 0x000000810d097211 */ /* 0x0c0fe200030f16ff */
[----:B------:R-:W-:Y:S01]  /*cc90*/  VIADD R13, R13, UR4 ;  /* 0x000000040d0d7c36 */ /* 0x000fe20008000000 */
[----:B------:R-:W-:Y:S01]  /*cca0*/  ISETP.LT.AND P4, PT, R2, UR5, !P0 ;  /* 0x0000000502007c0c */ /* 0x000fe2000c781270 */
[----:B------:R-:W-:Y:S01]  /*ccb0*/  VIADD R2, R0, 0x77 ;  /* 0x0000007700027836 */ /* 0x000fe20000000000 */
[----:B------:R-:W-:Y:S01]  /*ccc0*/  ULDC UR5, c[0x0][0x22c] ;  /* 0x00008b0000057ab9 */ /* 0x000fe20000000800 */
[----:B------:R2:W-:Y:S01]  /*ccd0*/  @P3 STG.E desc[UR16][R4.64], R81 ;  /* 0x0000005104003986 */ /* 0x0005e2000c101910 */
[CC--:B---3--:R-:W-:Y:S01]  /*cce0*/  LEA R6, P6, R13.reuse, R128.reuse, 0x2 ;  /* 0x000000800d067211 */ /* 0x0c8fe200078c10ff */
[C---:B------:R-:W-:Y:S01]  /*ccf0*/  VIADD R10, R13.reuse, UR4 ;  /* 0x000000040d0a7c36 */ /* 0x040fe20008000000 */
[----:B------:R-:W-:Y:S01]  /*cd00*/  ISETP.LT.AND P3, PT, R2, UR5, !P0 ;  /* 0x0000000502007c0c */ /* 0x000fe2000c761270 */
[----:B------:R-:W-:Y:S01]  /*cd10*/  VIADD R2, R0, 0x78 ;  /* 0x0000007800027836 */ /* 0x000fe20000000000 */
[-C--:B------:R-:W-:Y:S01]  /*cd20*/  LEA.HI.X.SX32 R7, R13, R129.reuse, 0x2, P6 ;  /* 0x000000810d077211 */ /* 0x080fe200030f16ff */
[----:B------:R-:W-:Y:S01]  /*cd30*/  ULDC UR5, c[0x0][0x22c] ;  /* 0x00008b0000057ab9 */ /* 0x000fe20000000800 */
[----:B------:R-:W-:Y:S01]  /*cd40*/  VIADD R11, R10, UR4 ;  /* 0x000000040a0b7c36 */ /* 0x000fe20008000000 */
[----:B------:R3:W-:Y:S01]  /*cd50*/  @P2 STG.E desc[UR16][R8.64], R125 ;  /* 0x0000007d08002986 */ /* 0x0007e2000c101910 */
[----:B------:R-:W-:Y:S01]  /*cd60*/  ISETP.LT.AND P2, PT, R2, UR5, !P0 ;  /* 0x0000000502007c0c */ /* 0x000fe2000c741270 */
[----:B------:R-:W-:Y:S01]  /*cd70*/  VIADD R2, R0, 0x79 ;  /* 0x0000007900027836 */ /* 0x000fe20000000000 */
[----:B------:R-:W-:Y:S01]  /*cd80*/  ULDC UR5, c[0x0][0x22c] ;  /* 0x00008b0000057ab9 */ /* 0x000fe20000000800 */
[-C--:B--2---:R-:W-:Y:S01]  /*cd90*/  LEA R4, P6, R10, R128.reuse, 0x2 ;  /* 0x000000800a047211 */ /* 0x084fe200078c10ff */
[C---:B------:R-:W-:Y:S01]  /*cda0*/  VIADD R12, R11.reuse, UR4 ;  /* 0x000000040b0c7c36 */ /* 0x040fe20008000000 */
[----:B------:R2:W-:Y:S01]  /*cdb0*/  @P1 STG.E desc[UR16][R6.64], R82 ;  /* 0x0000005206001986 */ /* 0x0005e2000c101910 */
[----:B------:R-:W-:Y:S01]  /*cdc0*/  ISETP.LT.AND P1, PT, R2, UR5, !P0 ;  /* 0x0000000502007c0c */ /* 0x000fe2000c721270 */
[----:B------:R-:W-:Y:S01]  /*cdd0*/  VIADD R2, R0, 0x7a ;  /* 0x0000007a00027836 */ /* 0x000fe20000000000 */
[----:B------:R-:W-:Y:S01]  /*cde0*/  LEA.HI.X.SX32 R5, R10, R129, 0x2, P6 ;  /* 0x000000810a057211 */ /* 0x000fe200030f16ff */
[----:B------:R-:W-:Y:S01]  /*cdf0*/  ULDC UR5, c[0x0][0x22c] ;  /* 0x00008b0000057ab9 */ /* 0x000fe20000000800 */
[----:B---3--:R-:W-:-:S03]  /*ce00*/  LEA R8, P6, R11, R128, 0x2 ;  /* 0x000000800b087211 */ /* 0x008fc600078c10ff */
[----:B------:R3:W-:Y:S01]  /*ce10*/  @P5 STG.E desc[UR16][R4.64], R126 ;  /* 0x0000007e04005986 */ /* 0x0007e2000c101910 */
[----:B------:R-:W-:Y:S01]  /*ce20*/  ISETP.LT.AND P5, PT, R2, UR5, !P0 ;  /* 0x0000000502007c0c */ /* 0x000fe2000c7a1270 */
[----:B------:R-:W-:Y:S01]  /*ce30*/  VIADD R2, R0, 0x7b ;  /* 0x0000007b00027836 */ /* 0x000fe20000000000 */
[-C--:B------:R-:W-:Y:S01]  /*ce40*/  LEA.HI.X.SX32 R9, R11, R129.reuse, 0x2, P6 ;  /* 0x000000810b097211 */ /* 0x080fe200030f16ff */
[----:B------:R-:W-:Y:S01]  /*ce50*/  ULDC UR5, c[0x0][0x22c] ;  /* 0x00008b0000057ab9 */ /* 0x000fe20000000800 */
[-C--:B------:R-:W-:Y:S01]  /*ce60*/  LEA R10, P6, R12, R128.reuse, 0x2 ;  /* 0x000000800c0a7211 */ /* 0x080fe200078c10ff */
[----:B--2---:R-:W-:Y:S02]  /*ce70*/  VIADD R6, R0, 0x7d ;  /* 0x0000007d00067836 */ /* 0x004fe40000000000 */
[----:B------:R2:W-:Y:S01]  /*ce80*/  @P4 STG.E desc[UR16][R8.64], R83 ;  /* 0x0000005308004986 */ /* 0x0005e2000c101910 */
[C---:B------:R-:W-:Y:S01]  /*ce90*/  LEA.HI.X.SX32 R11, R12.reuse, R129, 0x2, P6 ;  /* 0x000000810c0b7211 */ /* 0x040fe200030f16ff */
[----:B------:R-:W-:Y:S01]  /*cea0*/  VIADD R12, R12, UR4 ;  /* 0x000000040c0c7c36 */ /* 0x000fe20008000000 */
[----:B------:R-:W-:Y:S01]  /*ceb0*/  ISETP.LT.AND P4, PT, R2, UR5, !P0 ;  /* 0x0000000502007c0c */ /* 0x000fe2000c781270 */
[----:B---3--:R-:W-:Y:S01]  /*cec0*/  VIADD R4, R0, 0x7c ;  /* 0x0000007c00047836 */ /* 0x008fe20000000000 */
[----:B------:R-:W-:Y:S01]  /*ced0*/  ULDC UR5, c[0x0][0x22c] ;  /* 0x00008b0000057ab9 */ /* 0x000fe20000000800 */
[C---:B------:R-:W-:Y:S01]  /*cee0*/  VIADD R5, R12.reuse, UR4 ;  /* 0x000000040c057c36 */ /* 0x040fe20008000000 */
[----:B------:R3:W-:Y:S01]  /*cef0*/  @P3 STG.E desc[UR16][R10.64], R127 ;  /* 0x0000007f0a003986 */ /* 0x0007e2000c101910 */
[----:B------:R-:W-:-:S02]  /*cf00*/  LEA R2, P3, R12, R128, 0x2 ;  /* 0x000000800c027211 */ /* 0x000fc400078610ff */
[----:B------:R-:W-:Y:S02]  /*cf10*/  VIADD R7, R5, UR4 ;  /* 0x0000000405077c36 */ /* 0x000fe40008000000 */
[-C--:B------:R-:W-:Y:S01]  /*cf20*/  LEA.HI.X.SX32 R3, R12, R129.reuse, 0x2, P3 ;  /* 0x000000810c037211 */ /* 0x080fe200018f16ff */
[----:B------:R-:W-:Y:S01]  /*cf30*/  VIADD R12, R0, 0x7e ;  /* 0x0000007e000c7836 */ /* 0x000fe20000000000 */
[----:B------:R-:W-:Y:S01]  /*cf40*/  ISETP.LT.AND P3, PT, R4, UR5, !P0 ;  /* 0x0000000504007c0c */ /* 0x000fe2000c761270 */
[----:B--2---:R-:W-:Y:S01]  /*cf50*/  VIADD R9, R7, UR4 ;  /* 0x0000000407097c36 */ /* 0x004fe20008000000 */
[-C--:B------:R-:W-:Y:S01]  /*cf60*/  LEA R4, P6, R5, R128.reuse, 0x2 ;  /* 0x0000008005047211 */ /* 0x080fe200078c10ff */
[----:B------:R-:W-:Y:S01]  /*cf70*/  ULDC UR5, c[0x0][0x22c] ;  /* 0x00008b0000057ab9 */ /* 0x000fe20000000800 */
[----:B------:R2:W-:Y:S01]  /*cf80*/  @P2 STG.E desc[UR16][R2.64], R84 ;  /* 0x0000005402002986 */ /* 0x0005e2000c101910 */
[----:B---3--:R-:W-:Y:S01]  /*cf90*/  VIADD R11, R9, UR4 ;  /* 0x00000004090b7c36 */ /* 0x008fe20008000000 */
[-C--:B------:R-:W-:Y:S01]  /*cfa0*/  LEA.HI.X.SX32 R5, R5, R129.reuse, 0x2, P6 ;  /* 0x0000008105057211 */ /* 0x080fe200030f16ff */
[----:B------:R-:W-:Y:S01]  /*cfb0*/  VIADD R0, R0, 0x7f ;  /* 0x0000007f00007836 */ /* 0x000fe20000000000 */
[----:B------:R-:W-:Y:S01]  /*cfc0*/  ISETP.LT.AND P2, PT, R6, UR5, !P0 ;  /* 0x0000000506007c0c */ /* 0x000fe2000c741270 */
[----:B------:R-:W-:Y:S01]  /*cfd0*/  VIADD R13, R11, UR4 ;  /* 0x000000040b0d7c36 */ /* 0x000fe20008000000 */
[-C--:B------:R-:W-:Y:S01]  /*cfe0*/  LEA R8, P6, R9, R128.reuse, 0x2 ;  /* 0x0000008009087211 */ /* 0x080fe200078c10ff */
[----:B-1----:R1:W-:Y:S01]  /*cff0*/  @P1 STG.E desc[UR16][R4.64], R16 ;  /* 0x0000001004001986 */ /* 0x0023e2000c101910 */
[----:B------:R-:W-:Y:S01]  /*d000*/  LEA R6, P1, R7, R128, 0x2 ;  /* 0x0000008007067211 */ /* 0x000fe200078210ff */
[----:B------:R-:W-:Y:S01]  /*d010*/  VIADD R14, R13, UR4 ;  /* 0x000000040d0e7c36 */ /* 0x000fe20008000000 */
[----:B------:R-:W-:-:S02]  /*d020*/  LEA.HI.X.SX32 R9, R9, R129, 0x2, P6 ;  /* 0x0000008109097211 */ /* 0x000fc400030f16ff */
[-C--:B------:R-:W-:Y:S01]  /*d030*/  LEA.HI.X.SX32 R7, R7, R129.reuse, 0x2, P1 ;  /* 0x0000008107077211 */ /* 0x080fe200008f16ff */
[----:B------:R-:W-:Y:S01]  /*d040*/  VIADD R15, R14, UR4 ;  /* 0x000000040e0f7c36 */ /* 0x000fe20008000000 */
[-C--:B--2---:R-:W-:Y:S01]  /*d050*/  LEA R2, P6, R11, R128.reuse, 0x2 ;  /* 0x000000800b027211 */ /* 0x084fe200078c10ff */
[----:B------:R-:W-:Y:S01]  /*d060*/  ULDC UR4, c[0x0][0x22c] ;  /* 0x00008b0000047ab9 */ /* 0x000fe20000000800 */
[-C--:B------:R-:W-:Y:S01]  /*d070*/  LEA R10, P1, R13, R128.reuse, 0x2 ;  /* 0x000000800d0a7211 */ /* 0x080fe200078210ff */
[----:B------:R2:W-:Y:S01]  /*d080*/  @P5 STG.E desc[UR16][R6.64], R85 ;  /* 0x0000005506005986 */ /* 0x0005e2000c101910 */
[-C--:B------:R-:W-:Y:S02]  /*d090*/  LEA.HI.X.SX32 R3, R11, R129.reuse, 0x2, P6 ;  /* 0x000000810b037211 */ /* 0x080fe400030f16ff */
[----:B------:R-:W-:Y:S01]  /*d0a0*/  LEA.HI.X.SX32 R11, R13, R129, 0x2, P1 ;  /* 0x000000810d0b7211 */ /* 0x000fe200008f16ff */
[----:B------:R2:W-:Y:S01]  /*d0b0*/  @P4 STG.E desc[UR16][R8.64], R17 ;  /* 0x0000001108004986 */ /* 0x0005e2000c101910 */
[----:B------:R-:W-:Y:S01]  /*d0c0*/  ISETP.LT.AND P1, PT, R12, UR4, !P0 ;  /* 0x000000040c007c0c */ /* 0x000fe2000c721270 */
[----:B------:R-:W-:Y:S01]  /*d0d0*/  ULDC UR4, c[0x0][0x22c] ;  /* 0x00008b0000047ab9 */ /* 0x000fe20000000800 */
[----:B-1----:R-:W-:Y:S01]  /*d0e0*/  LEA R4, P6, R15, R128, 0x2 ;  /* 0x000000800f047211 */ /* 0x002fe200078c10ff */
[----:B------:R2:W-:Y:S01]  /*d0f0*/  @P3 STG.E desc[UR16][R2.64], R86 ;  /* 0x0000005602003986 */ /* 0x0005e2000c101910 */
[----:B------:R-:W-:-:S02]  /*d100*/  ISETP.LT.AND P0, PT, R0, UR4, !P0 ;  /* 0x0000000400007c0c */ /* 0x000fc4000c701270 */
[----:B------:R-:W-:Y:S01]  /*d110*/  LEA.HI.X.SX32 R5, R15, R129, 0x2, P6 ;  /* 0x000000810f057211 */ /* 0x000fe200030f16ff */
[----:B------:R2:W-:Y:S01]  /*d120*/  @P2 STG.E desc[UR16][R10.64], R18 ;  /* 0x000000120a002986 */ /* 0x0005e2000c101910 */
[----:B------:R-:W-:-:S04]  /*d130*/  LEA R128, P6, R14, R128, 0x2 ;  /* 0x000000800e807211 */ /* 0x000fc800078c10ff */
[----:B------:R-:W-:-:S05]  /*d140*/  LEA.HI.X.SX32 R129, R14, R129, 0x2, P6 ;  /* 0x000000810e817211 */ /* 0x000fca00030f16ff */
[----:B------:R2:W-:Y:S01]  /*d150*/  @P1 STG.E desc[UR16][R128.64], R87 ;  /* 0x0000005780001986 */ /* 0x0005e2000c101910 */
[----:B------:R-:W-:Y:S05]  /*d160*/  @!P0 EXIT ;  /* 0x000000000000894d */ /* 0x000fea0003800000 */
[----:B------:R-:W-:Y:S01]  /*d170*/  STG.E desc[UR16][R4.64], R19 ;  /* 0x0000001304007986 */ /* 0x000fe2000c101910 */
[----:B------:R-:W-:Y:S05]  /*d180*/  EXIT ;  /* 0x000000000000794d */ /* 0x000fea0003800000 */
.L_x_2:
[----:B------:R-:W-:-:S00]  /*d190*/  BRA `(.L_x_2) ;  /* 0xfffffffc00fc7947 */ /* 0x000fc0000383ffff */
[----:B------:R-:W-:-:S00]  /*d1a0*/  NOP ;  /* 0x0000000000007918 */ /* 0x000fc00000000000 */
        /* <DEDUP_REMOVED lines=13> */
.L_x_3:


//--------------------- .nv.shared.matmul_kernel  --------------------------
	.section	.nv.shared.matmul_kernel,"aw",@nobits
	.sectionflags	@""
	.align	16
	.zero		1024


//--------------------- .nv.shared.reserved.0     --------------------------
	.section	.nv.shared.reserved.0,"aw",@nobits
	.weak		__nv_reservedSMEM_offset_0_alias
	.size		__nv_reservedSMEM_offset_0_alias, 0, 0
	.other		__nv_reservedSMEM_offset_0_alias,@"STO_CUDA_RESERVED_SHARED STV_DEFAULT"
__nv_reservedSMEM_offset_0_alias:
	.zero		0


//--------------------- .nv.constant0.matmul_kernel --------------------------
	.section	.nv.constant0.matmul_kernel,"a",@progbits
	.sectionflags	@""
	.align	4
.nv.constant0.matmul_kernel:
	.zero		608


//--------------------- SYMBOLS --------------------------

	.type		.nv.reservedSmem.offset0,@object
	.size		.nv.reservedSmem.offset0,0x4
